	.target	sm_90a

	.elftype	@"ET_EXEC"


//--------------------- .note.nv.tkinfo           --------------------------
	.section	.note.nv.tkinfo,"",@"SHT_NOTE"
	.sectionflags	@"SHF_NOTE_NV_TKINFO"
	.tkinfo
        /*0018*/ 	.word	0x00000002
        /*0030*/ 	.string	""
        /*0030*/ 	.string	"ptxas"
        /*0030*/ 	.string	"Cuda compilation tools, release 13.0, V13.0.88"
        /*0030*/ 	.string	"Build cuda_13.0.r13.0/compiler.36424714_0"
        /*0030*/ 	.string	"-arch sm_90a -m 64 "



//--------------------- .note.nv.cuinfo           --------------------------
	.section	.note.nv.cuinfo,"",@"SHT_NOTE"
	.sectionflags	@"SHF_NOTE_NV_CUINFO"
        /*0018*/ 	.short	0x0002
        /*001a*/ 	.short	0x005a
        /*001c*/ 	.short	0x0082
	.zero		2


//--------------------- .nv.info                  --------------------------
	.section	.nv.info,"",@"SHT_CUDA_INFO"
	.align	4


	//----- nvinfo : EIATTR_REGCOUNT
	.align		4
        /*0000*/ 	.byte	0x04, 0x2f
        /*0002*/ 	.short	(.L_15 - .L_14)
	.align		4
.L_14:
        /*0004*/ 	.word	index@(_ZN7cutlass13device_kernelINS_4gemm6kernel13GemmUniversalIN4cute5tupleIJiiiiEEENS1_10collective13CollectiveMmaINS1_34MainloopSm90TmaGmmaWarpSpecializedILi3ENS5_IJNS4_1CILi1EEENSA_ILi2EEESB_EEENS1_35KernelTmaWarpSpecializedCooperativeEEENS5_IJNSA_ILi128EEENSA_ILi256EEENSA_ILi64EEEEEEaNS5_IJlSB_lEEEaSK_NS4_8TiledMMAINS4_8MMA_AtomIJNS4_4SM904GMMA27MMA_64x256x32_S32S8S8_SS_TNEEEENS4_6LayoutINS5_IJSC_SB_SB_EEENS5_IJSB_NSA_ILi0EEEST_EEEEENS5_IJNS4_10UnderscoreESW_SW_EEEEENS4_23SM90_TMA_LOAD_MULTICASTENS4_14ComposedLayoutINS4_7SwizzleILi2ELi4ELi3EEENS4_18smem_ptr_flag_bitsILi8EEENSR_INS5_IJNSA_ILi8EEESI_EEENS5_IJSI_SB_EEEEEEEvNS4_8identityENS4_13SM90_TMA_LOADES19_vS1A_EENS_8epilogue10collective6detail29Sm90TmaWarpSpecializedAdapterINS1E_15DefaultEpilogueIaSK_SK_NS1D_6thread17LinearCombinationIaLi1EiiLNS1I_9ScaleType4KindE0ELNS_15FloatRoundStyleE2EaEENS1_15EpilogueDefaultEEEEEvvEEEEvNT_6ParamsE)
        /*0008*/ 	.word	0x000000a8


	//----- nvinfo : EIATTR_FRAME_SIZE
	.align		4
.L_15:
        /*000c*/ 	.byte	0x04, 0x11
        /*000e*/ 	.short	(.L_17 - .L_16)
	.align		4
.L_16:
        /*0010*/ 	.word	index@(_ZN7cutlass13device_kernelINS_4gemm6kernel13GemmUniversalIN4cute5tupleIJiiiiEEENS1_10collective13CollectiveMmaINS1_34MainloopSm90TmaGmmaWarpSpecializedILi3ENS5_IJNS4_1CILi1EEENSA_ILi2EEESB_EEENS1_35KernelTmaWarpSpecializedCooperativeEEENS5_IJNSA_ILi128EEENSA_ILi256EEENSA_ILi64EEEEEEaNS5_IJlSB_lEEEaSK_NS4_8TiledMMAINS4_8MMA_AtomIJNS4_4SM904GMMA27MMA_64x256x32_S32S8S8_SS_TNEEEENS4_6LayoutINS5_IJSC_SB_SB_EEENS5_IJSB_NSA_ILi0EEEST_EEEEENS5_IJNS4_10UnderscoreESW_SW_EEEEENS4_23SM90_TMA_LOAD_MULTICASTENS4_14ComposedLayoutINS4_7SwizzleILi2ELi4ELi3EEENS4_18smem_ptr_flag_bitsILi8EEENSR_INS5_IJNSA_ILi8EEESI_EEENS5_IJSI_SB_EEEEEEEvNS4_8identityENS4_13SM90_TMA_LOADES19_vS1A_EENS_8epilogue10collective6detail29Sm90TmaWarpSpecializedAdapterINS1E_15DefaultEpilogueIaSK_SK_NS1D_6thread17LinearCombinationIaLi1EiiLNS1I_9ScaleType4KindE0ELNS_15FloatRoundStyleE2EaEENS1_15EpilogueDefaultEEEEEvvEEEEvNT_6ParamsE)
        /*0014*/ 	.word	0x00000000


	//----- nvinfo : EIATTR_MIN_STACK_SIZE
	.align		4
.L_17:
        /*0018*/ 	.byte	0x04, 0x12
        /*001a*/ 	.short	(.L_19 - .L_18)
	.align		4
.L_18:
        /*001c*/ 	.word	index@(_ZN7cutlass13device_kernelINS_4gemm6kernel13GemmUniversalIN4cute5tupleIJiiiiEEENS1_10collective13CollectiveMmaINS1_34MainloopSm90TmaGmmaWarpSpecializedILi3ENS5_IJNS4_1CILi1EEENSA_ILi2EEESB_EEENS1_35KernelTmaWarpSpecializedCooperativeEEENS5_IJNSA_ILi128EEENSA_ILi256EEENSA_ILi64EEEEEEaNS5_IJlSB_lEEEaSK_NS4_8TiledMMAINS4_8MMA_AtomIJNS4_4SM904GMMA27MMA_64x256x32_S32S8S8_SS_TNEEEENS4_6LayoutINS5_IJSC_SB_SB_EEENS5_IJSB_NSA_ILi0EEEST_EEEEENS5_IJNS4_10UnderscoreESW_SW_EEEEENS4_23SM90_TMA_LOAD_MULTICASTENS4_14ComposedLayoutINS4_7SwizzleILi2ELi4ELi3EEENS4_18smem_ptr_flag_bitsILi8EEENSR_INS5_IJNSA_ILi8EEESI_EEENS5_IJSI_SB_EEEEEEEvNS4_8identityENS4_13SM90_TMA_LOADES19_vS1A_EENS_8epilogue10collective6detail29Sm90TmaWarpSpecializedAdapterINS1E_15DefaultEpilogueIaSK_SK_NS1D_6thread17LinearCombinationIaLi1EiiLNS1I_9ScaleType4KindE0ELNS_15FloatRoundStyleE2EaEENS1_15EpilogueDefaultEEEEEvvEEEEvNT_6ParamsE)
        /*0020*/ 	.word	0x00000000
.L_19:


//--------------------- .nv.compat                --------------------------
	.section	.nv.compat,"",@"SHT_CUDA_COMPAT_INFO"
	.align	4
        /*0000*/ 	.byte	0x02, 0x09, 0x01, 0x00, 0x02, 0x02, 0x04, 0x00, 0x02, 0x05, 0x05, 0x00, 0x03, 0x07, 0x01, 0x01
        /*0010*/ 	.byte	0x02, 0x03, 0x01, 0x00, 0x02, 0x06, 0x01, 0x00, 0x04, 0x0b, 0x08, 0x00, 0x00, 0x00, 0x00, 0x00
        /*0020*/ 	.byte	0x00, 0x00, 0x00, 0x00


//--------------------- .nv.info._ZN7cutlass13device_kernelINS_4gemm6kernel13GemmUniversalIN4cute5tupleIJiiiiEEENS1_10collective13CollectiveMmaINS1_34MainloopSm90TmaGmmaWarpSpecializedILi3ENS5_IJNS4_1CILi1EEENSA_ILi2EEESB_EEENS1_35KernelTmaWarpSpecializedCooperativeEEENS5_IJNSA_ILi128EEENSA_ILi256EEENSA_ILi64EEEEEEaNS5_IJlSB_lEEEaSK_NS4_8TiledMMAINS4_8MMA_AtomIJNS4_4SM904GMMA27MMA_64x256x32_S32S8S8_SS_TNEEEENS4_6LayoutINS5_IJSC_SB_SB_EEENS5_IJSB_NSA_ILi0EEEST_EEEEENS5_IJNS4_10UnderscoreESW_SW_EEEEENS4_23SM90_TMA_LOAD_MULTICASTENS4_14ComposedLayoutINS4_7SwizzleILi2ELi4ELi3EEENS4_18smem_ptr_flag_bitsILi8EEENSR_INS5_IJNSA_ILi8EEESI_EEENS5_IJSI_SB_EEEEEEEvNS4_8identityENS4_13SM90_TMA_LOADES19_vS1A_EENS_8epilogue10collective6detail29Sm90TmaWarpSpecializedAdapterINS1E_15DefaultEpilogueIaSK_SK_NS1D_6thread17LinearCombinationIaLi1EiiLNS1I_9ScaleType4KindE0ELNS_15FloatRoundStyleE2EaEENS1_15EpilogueDefaultEEEEEvvEEEEvNT_6ParamsE --------------------------
	.section	.nv.info._ZN7cutlass13device_kernelINS_4gemm6kernel13GemmUniversalIN4cute5tupleIJiiiiEEENS1_10collective13CollectiveMmaINS1_34MainloopSm90TmaGmmaWarpSpecializedILi3ENS5_IJNS4_1CILi1EEENSA_ILi2EEESB_EEENS1_35KernelTmaWarpSpecializedCooperativeEEENS5_IJNSA_ILi128EEENSA_ILi256EEENSA_ILi64EEEEEEaNS5_IJlSB_lEEEaSK_NS4_8TiledMMAINS4_8MMA_AtomIJNS4_4SM904GMMA27MMA_64x256x32_S32S8S8_SS_TNEEEENS4_6LayoutINS5_IJSC_SB_SB_EEENS5_IJSB_NSA_ILi0EEEST_EEEEENS5_IJNS4_10UnderscoreESW_SW_EEEEENS4_23SM90_TMA_LOAD_MULTICASTENS4_14ComposedLayoutINS4_7SwizzleILi2ELi4ELi3EEENS4_18smem_ptr_flag_bitsILi8EEENSR_INS5_IJNSA_ILi8EEESI_EEENS5_IJSI_SB_EEEEEEEvNS4_8identityENS4_13SM90_TMA_LOADES19_vS1A_EENS_8epilogue10collective6detail29Sm90TmaWarpSpecializedAdapterINS1E_15DefaultEpilogueIaSK_SK_NS1D_6thread17LinearCombinationIaLi1EiiLNS1I_9ScaleType4KindE0ELNS_15FloatRoundStyleE2EaEENS1_15EpilogueDefaultEEEEEvvEEEEvNT_6ParamsE,"",@"SHT_CUDA_INFO"
	.sectionflags	@""
	.align	4


	//----- nvinfo : EIATTR_CUDA_API_VERSION
	.align		4
        /*0000*/ 	.byte	0x04, 0x37
        /*0002*/ 	.short	(.L_21 - .L_20)
.L_20:
        /*0004*/ 	.word	0x00000082


	//----- nvinfo : EIATTR_KPARAM_INFO
	.align		4
.L_21:
        /*0008*/ 	.byte	0x04, 0x17
        /*000a*/ 	.short	(.L_23 - .L_22)
.L_22:
        /*000c*/ 	.word	0x00000000
        /*0010*/ 	.short	0x0000
        /*0012*/ 	.short	0x0070
        /*0014*/ 	.byte	0x00, 0xf0, 0x01, 0x10


	//----- nvinfo : EIATTR_SPARSE_MMA_MASK
	.align		4
.L_23:
        /*0018*/ 	.byte	0x03, 0x50
        /*001a*/ 	.short	0x0000


	//----- nvinfo : EIATTR_MAXREG_COUNT
	.align		4
        /*001c*/ 	.byte	0x03, 0x1b
        /*001e*/ 	.short	0x00a8


	//----- nvinfo : EIATTR_NUM_BARRIERS
	.align		4
        /*0020*/ 	.byte	0x02, 0x4c
        /*0022*/ 	.byte	0x01
	.zero		1


	//----- nvinfo : EIATTR_EXTERNS
	.align		4
        /*0024*/ 	.byte	0x04, 0x0f
        /*0026*/ 	.short	(.L_25 - .L_24)


	//   ....[0]....
	.align		4
.L_24:
        /*0028*/ 	.word	index@(__assertfail)


	//----- nvinfo : EIATTR_MERCURY_ISA_VERSION
	.align		4
.L_25:
        /*002c*/ 	.byte	0x03, 0x5f
        /*002e*/ 	.short	0x0101


	//----- nvinfo : EIATTR_INT_WARP_WIDE_INSTR_OFFSETS
	.align		4
        /*0030*/ 	.byte	0x04, 0x31
        /*0032*/ 	.short	(.L_27 - .L_26)


	//   ....[0]....
.L_26:
        /*0034*/ 	.word	0x00000410


	//   ....[1]....
        /*0038*/ 	.word	0x00000430


	//   ....[2]....
        /*003c*/ 	.word	0x000005f0


	//----- nvinfo : EIATTR_COOP_GROUP_MASK_REGIDS
	.align		4
.L_27:
        /*0040*/ 	.byte	0x04, 0x29
        /*0042*/ 	.short	(.L_29 - .L_28)


	//   ....[0]....
.L_28:
        /*0044*/ 	.word	0xffffffff


	//   ....[1]....
        /*0048*/ 	.word	0xffffffff


	//   ....[2]....
        /*004c*/ 	.word	0xffffffff


	//   ....[3]....
        /*0050*/ 	.word	0xffffffff


	//   ....[4]....
        /*0054*/ 	.word	0xffffffff


	//   ....[5]....
        /*0058*/ 	.word	0xffffffff


	//----- nvinfo : EIATTR_COOP_GROUP_INSTR_OFFSETS
	.align		4
.L_29:
        /*005c*/ 	.byte	0x04, 0x28
        /*005e*/ 	.short	(.L_31 - .L_30)


	//   ....[0]....
.L_30:
        /*0060*/ 	.word	0x00000060


	//   ....[1]....
        /*0064*/ 	.word	0x00000070


	//   ....[2]....
        /*0068*/ 	.word	0x00000130


	//   ....[3]....
        /*006c*/ 	.word	0x000002b0


	//   ....[4]....
        /*0070*/ 	.word	0x00000760


	//   ....[5]....
        /*0074*/ 	.word	0x000011a0


	//----- nvinfo : EIATTR_REG_RECONFIG
	.align		4
.L_31:
        /*0078*/ 	.byte	0x01, 0x54
	.zero		2


	//----- nvinfo : EIATTR_SYSCALL_OFFSETS
	.align		4
        /*007c*/ 	.byte	0x04, 0x46
        /*007e*/ 	.short	(.L_33 - .L_32)


	//   ....[0]....
.L_32:
        /*0080*/ 	.word	0x00001360


	//----- nvinfo : EIATTR_MBARRIER_INSTR_OFFSETS
	.align		4
.L_33:
        /*0084*/ 	.byte	0x04, 0x39
        /*0086*/ 	.short	(.L_35 - .L_34)


	//   ....[0]....
.L_34:
        /*0088*/ 	.word	0x00000230
        /*008c*/ 	.word	0x000000ff
        /*0090*/ 	.word	0x00000000
        /*0094*/ 	.short	0x0100
        /*0096*/ 	.byte	0x08
	.zero		1


	//   ....[1]....
        /*0098*/ 	.word	0x00000240
        /*009c*/ 	.word	0x000000ff
        /*00a0*/ 	.word	0x00000018
        /*00a4*/ 	.short	0x0100
        /*00a6*/ 	.byte	0x08
	.zero		1


	//   ....[2]....
        /*00a8*/ 	.word	0x00000250
        /*00ac*/ 	.word	0x000000ff
        /*00b0*/ 	.word	0x00000008
        /*00b4*/ 	.short	0x0100
        /*00b6*/ 	.byte	0x08
	.zero		1


	//   ....[3]....
        /*00b8*/ 	.word	0x00000260
        /*00bc*/ 	.word	0x000000ff
        /*00c0*/ 	.word	0x00000020
        /*00c4*/ 	.short	0x0100
        /*00c6*/ 	.byte	0x08
	.zero		1


	//   ....[4]....
        /*00c8*/ 	.word	0x00000270
        /*00cc*/ 	.word	0x000000ff
        /*00d0*/ 	.word	0x00000010
        /*00d4*/ 	.short	0x0100
        /*00d6*/ 	.byte	0x08
	.zero		1


	//   ....[5]....
        /*00d8*/ 	.word	0x00000280
        /*00dc*/ 	.word	0x000000ff
        /*00e0*/ 	.word	0x00000028
        /*00e4*/ 	.short	0x0100
        /*00e6*/ 	.byte	0x08
	.zero		1


	//   ....[6]....
        /*00e8*/ 	.word	0x000006a0
        /*00ec*/ 	.word	0x000000ff
        /*00f0*/ 	.word	0x00000040
        /*00f4*/ 	.short	0x0100
        /*00f6*/ 	.byte	0x06
	.zero		1


	//   ....[7]....
        /*00f8*/ 	.word	0x00000710
        /*00fc*/ 	.word	0x000000ff
        /*0100*/ 	.word	0x00000048
        /*0104*/ 	.short	0x0100
        /*0106*/ 	.byte	0x06
	.zero		1


	//   ....[8]....
        /*0108*/ 	.word	0x00001430
        /*010c*/ 	.word	0x00000003
        /*0110*/ 	.word	0x00000000
        /*0114*/ 	.short	0x010a
        /*0116*/ 	.byte	0x3f
	.zero		1


	//   ....[9]....
        /*0118*/ 	.word	0x00001470
        /*011c*/ 	.word	0x00000003
        /*0120*/ 	.word	0x00000000
        /*0124*/ 	.short	0x010a
        /*0126*/ 	.byte	0x3f
	.zero		1


	//   ....[10]....
        /*0128*/ 	.word	0x00001740
        /*012c*/ 	.word	0x00000005
        /*0130*/ 	.word	0x00000000
        /*0134*/ 	.short	0x010a
        /*0136*/ 	.byte	0x3f
	.zero		1


	//   ....[11]....
        /*0138*/ 	.word	0x00001780
        /*013c*/ 	.word	0x00000005
        /*0140*/ 	.word	0x00000000
        /*0144*/ 	.short	0x010a
        /*0146*/ 	.byte	0x3f
	.zero		1


	//   ....[12]....
        /*0148*/ 	.word	0x000018e0
        /*014c*/ 	.word	0x00000004
        /*0150*/ 	.word	0x00000000
        /*0154*/ 	.short	0x0101
        /*0156*/ 	.byte	0x3f
	.zero		1


	//   ....[13]....
        /*0158*/ 	.word	0x00001b00
        /*015c*/ 	.word	0x00000000
        /*0160*/ 	.word	0x00000000
        /*0164*/ 	.short	0x0101
        /*0166*/ 	.byte	0x3f
	.zero		1


	//   ....[14]....
        /*0168*/ 	.word	0x00009010
        /*016c*/ 	.word	0x00000017
        /*0170*/ 	.word	0x00000018
        /*0174*/ 	.short	0x010a
        /*0176*/ 	.byte	0x3f
	.zero		1


	//   ....[15]....
        /*0178*/ 	.word	0x00009380
        /*017c*/ 	.word	0x00000003
        /*0180*/ 	.word	0x00000048
        /*0184*/ 	.short	0x0101
        /*0186*/ 	.byte	0x3f
	.zero		1


	//   ....[16]....
        /*0188*/ 	.word	0x00009ae0
        /*018c*/ 	.word	0x00000007
        /*0190*/ 	.word	0x00000000
        /*0194*/ 	.short	0x010a
        /*0196*/ 	.byte	0x3f
	.zero		1


	//   ....[17]....
        /*0198*/ 	.word	0x00009b60
        /*019c*/ 	.word	0x00000006
        /*01a0*/ 	.word	0x00000000
        /*01a4*/ 	.short	0x010a
        /*01a6*/ 	.byte	0x3f
	.zero		1


	//   ....[18]....
        /*01a8*/ 	.word	0x00009bf0
        /*01ac*/ 	.word	0x00000003
        /*01b0*/ 	.word	0x00000000
        /*01b4*/ 	.short	0x010a
        /*01b6*/ 	.byte	0x3f
	.zero		1


	//   ....[19]....
        /*01b8*/ 	.word	0x00009c50
        /*01bc*/ 	.word	0x00000003
        /*01c0*/ 	.word	0x00000000
        /*01c4*/ 	.short	0x010a
        /*01c6*/ 	.byte	0x3f
	.zero		1


	//   ....[20]....
        /*01c8*/ 	.word	0x00009ca0
        /*01cc*/ 	.word	0x00000005
        /*01d0*/ 	.word	0x00000000
        /*01d4*/ 	.short	0x010a
        /*01d6*/ 	.byte	0x3f
	.zero		1


	//   ....[21]....
        /*01d8*/ 	.word	0x00009d70
        /*01dc*/ 	.word	0x00000017
        /*01e0*/ 	.word	0x00000018
        /*01e4*/ 	.short	0x010a
        /*01e6*/ 	.byte	0x3f
	.zero		1


	//   ....[22]....
        /*01e8*/ 	.word	0x00009e40
        /*01ec*/ 	.word	0x00000007
        /*01f0*/ 	.word	0x00000000
        /*01f4*/ 	.short	0x010a
        /*01f6*/ 	.byte	0x3f
	.zero		1


	//   ....[23]....
        /*01f8*/ 	.word	0x00009e90
        /*01fc*/ 	.word	0x00000006
        /*0200*/ 	.word	0x00000000
        /*0204*/ 	.short	0x010a
        /*0206*/ 	.byte	0x3f
	.zero		1


	//----- nvinfo : EIATTR_NUM_MBARRIERS
	.align		4
.L_35:
        /*0208*/ 	.byte	0x03, 0x38
        /*020a*/ 	.short	0x0008


	//----- nvinfo : EIATTR_EXIT_INSTR_OFFSETS
	.align		4
        /*020c*/ 	.byte	0x04, 0x1c
        /*020e*/ 	.short	(.L_37 - .L_36)


	//   ....[0]....
.L_36:
        /*0210*/ 	.word	0x000008c0


	//   ....[1]....
        /*0214*/ 	.word	0x000010e0


	//   ....[2]....
        /*0218*/ 	.word	0x00008720


	//   ....[3]....
        /*021c*/ 	.word	0x00008c80


	//   ....[4]....
        /*0220*/ 	.word	0x00009c40


	//----- nvinfo : EIATTR_MAX_THREADS
	.align		4
.L_37:
        /*0224*/ 	.byte	0x04, 0x05
        /*0226*/ 	.short	(.L_39 - .L_38)
.L_38:
        /*0228*/ 	.word	0x00000180
        /*022c*/ 	.word	0x00000001
        /*0230*/ 	.word	0x00000001


	//----- nvinfo : EIATTR_CRS_STACK_SIZE
	.align		4
.L_39:
        /*0234*/ 	.byte	0x04, 0x1e
        /*0236*/ 	.short	(.L_41 - .L_40)
.L_40:
        /*0238*/ 	.word	0x00000000


	//----- nvinfo : EIATTR_CBANK_PARAM_SIZE
	.align		4
.L_41:
        /*023c*/ 	.byte	0x03, 0x19
        /*023e*/ 	.short	0x0470


	//----- nvinfo : EIATTR_PARAM_CBANK
	.align		4
        /*0240*/ 	.byte	0x04, 0x0a
        /*0242*/ 	.short	(.L_43 - .L_42)
	.align		4
.L_42:
        /*0244*/ 	.word	index@(.nv.constant0._ZN7cutlass13device_kernelINS_4gemm6kernel13GemmUniversalIN4cute5tupleIJiiiiEEENS1_10collective13CollectiveMmaINS1_34MainloopSm90TmaGmmaWarpSpecializedILi3ENS5_IJNS4_1CILi1EEENSA_ILi2EEESB_EEENS1_35KernelTmaWarpSpecializedCooperativeEEENS5_IJNSA_ILi128EEENSA_ILi256EEENSA_ILi64EEEEEEaNS5_IJlSB_lEEEaSK_NS4_8TiledMMAINS4_8MMA_AtomIJNS4_4SM904GMMA27MMA_64x256x32_S32S8S8_SS_TNEEEENS4_6LayoutINS5_IJSC_SB_SB_EEENS5_IJSB_NSA_ILi0EEEST_EEEEENS5_IJNS4_10UnderscoreESW_SW_EEEEENS4_23SM90_TMA_LOAD_MULTICASTENS4_14ComposedLayoutINS4_7SwizzleILi2ELi4ELi3EEENS4_18smem_ptr_flag_bitsILi8EEENSR_INS5_IJNSA_ILi8EEESI_EEENS5_IJSI_SB_EEEEEEEvNS4_8identityENS4_13SM90_TMA_LOADES19_vS1A_EENS_8epilogue10collective6detail29Sm90TmaWarpSpecializedAdapterINS1E_15DefaultEpilogueIaSK_SK_NS1D_6thread17LinearCombinationIaLi1EiiLNS1I_9ScaleType4KindE0ELNS_15FloatRoundStyleE2EaEENS1_15EpilogueDefaultEEEEEvvEEEEvNT_6ParamsE)
        /*0248*/ 	.short	0x0210
        /*024a*/ 	.short	0x0470


	//----- nvinfo : EIATTR_SW_WAR
	.align		4
.L_43:
        /*024c*/ 	.byte	0x04, 0x36
        /*024e*/ 	.short	(.L_45 - .L_44)
.L_44:
        /*0250*/ 	.word	0x00000008
.L_45:


//--------------------- .nv.callgraph             --------------------------
	.section	.nv.callgraph,"",@"SHT_CUDA_CALLGRAPH"
	.align	4
	.sectionentsize	8
	.align		4
        /*0000*/ 	.word	0x00000000
	.align		4
        /*0004*/ 	.word	0xffffffff
	.align		4
        /*0008*/ 	.word	index@(_ZN7cutlass13device_kernelINS_4gemm6kernel13GemmUniversalIN4cute5tupleIJiiiiEEENS1_10collective13CollectiveMmaINS1_34MainloopSm90TmaGmmaWarpSpecializedILi3ENS5_IJNS4_1CILi1EEENSA_ILi2EEESB_EEENS1_35KernelTmaWarpSpecializedCooperativeEEENS5_IJNSA_ILi128EEENSA_ILi256EEENSA_ILi64EEEEEEaNS5_IJlSB_lEEEaSK_NS4_8TiledMMAINS4_8MMA_AtomIJNS4_4SM904GMMA27MMA_64x256x32_S32S8S8_SS_TNEEEENS4_6LayoutINS5_IJSC_SB_SB_EEENS5_IJSB_NSA_ILi0EEEST_EEEEENS5_IJNS4_10UnderscoreESW_SW_EEEEENS4_23SM90_TMA_LOAD_MULTICASTENS4_14ComposedLayoutINS4_7SwizzleILi2ELi4ELi3EEENS4_18smem_ptr_flag_bitsILi8EEENSR_INS5_IJNSA_ILi8EEESI_EEENS5_IJSI_SB_EEEEEEEvNS4_8identityENS4_13SM90_TMA_LOADES19_vS1A_EENS_8epilogue10collective6detail29Sm90TmaWarpSpecializedAdapterINS1E_15DefaultEpilogueIaSK_SK_NS1D_6thread17LinearCombinationIaLi1EiiLNS1I_9ScaleType4KindE0ELNS_15FloatRoundStyleE2EaEENS1_15EpilogueDefaultEEEEEvvEEEEvNT_6ParamsE)
	.align		4
        /*000c*/ 	.word	index@(__assertfail)
	.align		4
        /*0010*/ 	.word	0x00000000
	.align		4
        /*0014*/ 	.word	0xfffffffe
	.align		4
        /*0018*/ 	.word	0x00000000
	.align		4
        /*001c*/ 	.word	0xfffffffd
	.align		4
        /*0020*/ 	.word	0x00000000
	.align		4
        /*0024*/ 	.word	0xfffffffc


//--------------------- .nv.constant4             --------------------------
	.section	.nv.constant4,"a",@progbits
	.align	8
	.align		8
.nv.constant4:
        /*0000*/ 	.dword	__assertfail
	.align		8
        /*0008*/ 	.dword	__unnamed_1
	.align		8
        /*0010*/ 	.dword	_ZN39_INTERNAL_eb54f8f5_4_k_cu_f0fbf069_45924cuda3std3__45__cpo5beginE
	.align		8
        /*0018*/ 	.dword	_ZN39_INTERNAL_eb54f8f5_4_k_cu_f0fbf069_45924cuda3std3__45__cpo3endE
	.align		8
        /*0020*/ 	.dword	_ZN39_INTERNAL_eb54f8f5_4_k_cu_f0fbf069_45924cuda3std3__45__cpo6cbeginE
	.align		8
        /*0028*/ 	.dword	_ZN39_INTERNAL_eb54f8f5_4_k_cu_f0fbf069_45924cuda3std3__45__cpo4cendE
	.align		8
        /*0030*/ 	.dword	_ZN39_INTERNAL_eb54f8f5_4_k_cu_f0fbf069_45924cuda3std3__441_GLOBAL__N__eb54f8f5_4_k_cu_f0fbf069_45926ignoreE
	.align		8
        /*0038*/ 	.dword	_ZN39_INTERNAL_eb54f8f5_4_k_cu_f0fbf069_45924cuda3std3__419piecewise_constructE
	.align		8
        /*0040*/ 	.dword	_ZN39_INTERNAL_eb54f8f5_4_k_cu_f0fbf069_45924cuda3std3__48in_placeE
	.align		8
        /*0048*/ 	.dword	_ZN39_INTERNAL_eb54f8f5_4_k_cu_f0fbf069_45924cuda3std6ranges3__45__cpo4swapE
	.align		8
        /*0050*/ 	.dword	_ZN39_INTERNAL_eb54f8f5_4_k_cu_f0fbf069_45924cuda3std6ranges3__45__cpo9iter_moveE
	.align		8
        /*0058*/ 	.dword	_ZN39_INTERNAL_eb54f8f5_4_k_cu_f0fbf069_45924cute7productE
	.align		8
        /*0060*/ 	.dword	_ZN39_INTERNAL_eb54f8f5_4_k_cu_f0fbf069_45924cute1_E
	.align		8
        /*0068*/ 	.dword	$str$22
	.align		8
        /*0070*/ 	.dword	$str$23


//--------------------- .text._ZN7cutlass13device_kernelINS_4gemm6kernel13GemmUniversalIN4cute5tupleIJiiiiEEENS1_10collective13CollectiveMmaINS1_34MainloopSm90TmaGmmaWarpSpecializedILi3ENS5_IJNS4_1CILi1EEENSA_ILi2EEESB_EEENS1_35KernelTmaWarpSpecializedCooperativeEEENS5_IJNSA_ILi128EEENSA_ILi256EEENSA_ILi64EEEEEEaNS5_IJlSB_lEEEaSK_NS4_8TiledMMAINS4_8MMA_AtomIJNS4_4SM904GMMA27MMA_64x256x32_S32S8S8_SS_TNEEEENS4_6LayoutINS5_IJSC_SB_SB_EEENS5_IJSB_NSA_ILi0EEEST_EEEEENS5_IJNS4_10UnderscoreESW_SW_EEEEENS4_23SM90_TMA_LOAD_MULTICASTENS4_14ComposedLayoutINS4_7SwizzleILi2ELi4ELi3EEENS4_18smem_ptr_flag_bitsILi8EEENSR_INS5_IJNSA_ILi8EEESI_EEENS5_IJSI_SB_EEEEEEEvNS4_8identityENS4_13SM90_TMA_LOADES19_vS1A_EENS_8epilogue10collective6detail29Sm90TmaWarpSpecializedAdapterINS1E_15DefaultEpilogueIaSK_SK_NS1D_6thread17LinearCombinationIaLi1EiiLNS1I_9ScaleType4KindE0ELNS_15FloatRoundStyleE2EaEENS1_15EpilogueDefaultEEEEEvvEEEEvNT_6ParamsE --------------------------
	.section	.text._ZN7cutlass13device_kernelINS_4gemm6kernel13GemmUniversalIN4cute5tupleIJiiiiEEENS1_10collective13CollectiveMmaINS1_34MainloopSm90TmaGmmaWarpSpecializedILi3ENS5_IJNS4_1CILi1EEENSA_ILi2EEESB_EEENS1_35KernelTmaWarpSpecializedCooperativeEEENS5_IJNSA_ILi128EEENSA_ILi256EEENSA_ILi64EEEEEEaNS5_IJlSB_lEEEaSK_NS4_8TiledMMAINS4_8MMA_AtomIJNS4_4SM904GMMA27MMA_64x256x32_S32S8S8_SS_TNEEEENS4_6LayoutINS5_IJSC_SB_SB_EEENS5_IJSB_NSA_ILi0EEEST_EEEEENS5_IJNS4_10UnderscoreESW_SW_EEEEENS4_23SM90_TMA_LOAD_MULTICASTENS4_14ComposedLayoutINS4_7SwizzleILi2ELi4ELi3EEENS4_18smem_ptr_flag_bitsILi8EEENSR_INS5_IJNSA_ILi8EEESI_EEENS5_IJSI_SB_EEEEEEEvNS4_8identityENS4_13SM90_TMA_LOADES19_vS1A_EENS_8epilogue10collective6detail29Sm90TmaWarpSpecializedAdapterINS1E_15DefaultEpilogueIaSK_SK_NS1D_6thread17LinearCombinationIaLi1EiiLNS1I_9ScaleType4KindE0ELNS_15FloatRoundStyleE2EaEENS1_15EpilogueDefaultEEEEEvvEEEEvNT_6ParamsE,"ax",@progbits
	.align	128
.text._ZN7cutlass13device_kernelINS_4gemm6kernel13GemmUniversalIN4cute5tupleIJiiiiEEENS1_10collective13CollectiveMmaINS1_34MainloopSm90TmaGmmaWarpSpecializedILi3ENS5_IJNS4_1CILi1EEENSA_ILi2EEESB_EEENS1_35KernelTmaWarpSpecializedCooperativeEEENS5_IJNSA_ILi128EEENSA_ILi256EEENSA_ILi64EEEEEEaNS5_IJlSB_lEEEaSK_NS4_8TiledMMAINS4_8MMA_AtomIJNS4_4SM904GMMA27MMA_64x256x32_S32S8S8_SS_TNEEEENS4_6LayoutINS5_IJSC_SB_SB_EEENS5_IJSB_NSA_ILi0EEEST_EEEEENS5_IJNS4_10UnderscoreESW_SW_EEEEENS4_23SM90_TMA_LOAD_MULTICASTENS4_14ComposedLayoutINS4_7SwizzleILi2ELi4ELi3EEENS4_18smem_ptr_flag_bitsILi8EEENSR_INS5_IJNSA_ILi8EEESI_EEENS5_IJSI_SB_EEEEEEEvNS4_8identityENS4_13SM90_TMA_LOADES19_vS1A_EENS_8epilogue10collective6detail29Sm90TmaWarpSpecializedAdapterINS1E_15DefaultEpilogueIaSK_SK_NS1D_6thread17LinearCombinationIaLi1EiiLNS1I_9ScaleType4KindE0ELNS_15FloatRoundStyleE2EaEENS1_15EpilogueDefaultEEEEEvvEEEEvNT_6ParamsE:
        .type           _ZN7cutlass13device_kernelINS_4gemm6kernel13GemmUniversalIN4cute5tupleIJiiiiEEENS1_10collective13CollectiveMmaINS1_34MainloopSm90TmaGmmaWarpSpecializedILi3ENS5_IJNS4_1CILi1EEENSA_ILi2EEESB_EEENS1_35KernelTmaWarpSpecializedCooperativeEEENS5_IJNSA_ILi128EEENSA_ILi256EEENSA_ILi64EEEEEEaNS5_IJlSB_lEEEaSK_NS4_8TiledMMAINS4_8MMA_AtomIJNS4_4SM904GMMA27MMA_64x256x32_S32S8S8_SS_TNEEEENS4_6LayoutINS5_IJSC_SB_SB_EEENS5_IJSB_NSA_ILi0EEEST_EEEEENS5_IJNS4_10UnderscoreESW_SW_EEEEENS4_23SM90_TMA_LOAD_MULTICASTENS4_14ComposedLayoutINS4_7SwizzleILi2ELi4ELi3EEENS4_18smem_ptr_flag_bitsILi8EEENSR_INS5_IJNSA_ILi8EEESI_EEENS5_IJSI_SB_EEEEEEEvNS4_8identityENS4_13SM90_TMA_LOADES19_vS1A_EENS_8epilogue10collective6detail29Sm90TmaWarpSpecializedAdapterINS1E_15DefaultEpilogueIaSK_SK_NS1D_6thread17LinearCombinationIaLi1EiiLNS1I_9ScaleType4KindE0ELNS_15FloatRoundStyleE2EaEENS1_15EpilogueDefaultEEEEEvvEEEEvNT_6ParamsE,@function
        .size           _ZN7cutlass13device_kernelINS_4gemm6kernel13GemmUniversalIN4cute5tupleIJiiiiEEENS1_10collective13CollectiveMmaINS1_34MainloopSm90TmaGmmaWarpSpecializedILi3ENS5_IJNS4_1CILi1EEENSA_ILi2EEESB_EEENS1_35KernelTmaWarpSpecializedCooperativeEEENS5_IJNSA_ILi128EEENSA_ILi256EEENSA_ILi64EEEEEEaNS5_IJlSB_lEEEaSK_NS4_8TiledMMAINS4_8MMA_AtomIJNS4_4SM904GMMA27MMA_64x256x32_S32S8S8_SS_TNEEEENS4_6LayoutINS5_IJSC_SB_SB_EEENS5_IJSB_NSA_ILi0EEEST_EEEEENS5_IJNS4_10UnderscoreESW_SW_EEEEENS4_23SM90_TMA_LOAD_MULTICASTENS4_14ComposedLayoutINS4_7SwizzleILi2ELi4ELi3EEENS4_18smem_ptr_flag_bitsILi8EEENSR_INS5_IJNSA_ILi8EEESI_EEENS5_IJSI_SB_EEEEEEEvNS4_8identityENS4_13SM90_TMA_LOADES19_vS1A_EENS_8epilogue10collective6detail29Sm90TmaWarpSpecializedAdapterINS1E_15DefaultEpilogueIaSK_SK_NS1D_6thread17LinearCombinationIaLi1EiiLNS1I_9ScaleType4KindE0ELNS_15FloatRoundStyleE2EaEENS1_15EpilogueDefaultEEEEEvvEEEEvNT_6ParamsE,(.L_x_329 - _ZN7cutlass13device_kernelINS_4gemm6kernel13GemmUniversalIN4cute5tupleIJiiiiEEENS1_10collective13CollectiveMmaINS1_34MainloopSm90TmaGmmaWarpSpecializedILi3ENS5_IJNS4_1CILi1EEENSA_ILi2EEESB_EEENS1_35KernelTmaWarpSpecializedCooperativeEEENS5_IJNSA_ILi128EEENSA_ILi256EEENSA_ILi64EEEEEEaNS5_IJlSB_lEEEaSK_NS4_8TiledMMAINS4_8MMA_AtomIJNS4_4SM904GMMA27MMA_64x256x32_S32S8S8_SS_TNEEEENS4_6LayoutINS5_IJSC_SB_SB_EEENS5_IJSB_NSA_ILi0EEEST_EEEEENS5_IJNS4_10UnderscoreESW_SW_EEEEENS4_23SM90_TMA_LOAD_MULTICASTENS4_14ComposedLayoutINS4_7SwizzleILi2ELi4ELi3EEENS4_18smem_ptr_flag_bitsILi8EEENSR_INS5_IJNSA_ILi8EEESI_EEENS5_IJSI_SB_EEEEEEEvNS4_8identityENS4_13SM90_TMA_LOADES19_vS1A_EENS_8epilogue10collective6detail29Sm90TmaWarpSpecializedAdapterINS1E_15DefaultEpilogueIaSK_SK_NS1D_6thread17LinearCombinationIaLi1EiiLNS1I_9ScaleType4KindE0ELNS_15FloatRoundStyleE2EaEENS1_15EpilogueDefaultEEEEEvvEEEEvNT_6ParamsE)
        .other          _ZN7cutlass13device_kernelINS_4gemm6kernel13GemmUniversalIN4cute5tupleIJiiiiEEENS1_10collective13CollectiveMmaINS1_34MainloopSm90TmaGmmaWarpSpecializedILi3ENS5_IJNS4_1CILi1EEENSA_ILi2EEESB_EEENS1_35KernelTmaWarpSpecializedCooperativeEEENS5_IJNSA_ILi128EEENSA_ILi256EEENSA_ILi64EEEEEEaNS5_IJlSB_lEEEaSK_NS4_8TiledMMAINS4_8MMA_AtomIJNS4_4SM904GMMA27MMA_64x256x32_S32S8S8_SS_TNEEEENS4_6LayoutINS5_IJSC_SB_SB_EEENS5_IJSB_NSA_ILi0EEEST_EEEEENS5_IJNS4_10UnderscoreESW_SW_EEEEENS4_23SM90_TMA_LOAD_MULTICASTENS4_14ComposedLayoutINS4_7SwizzleILi2ELi4ELi3EEENS4_18smem_ptr_flag_bitsILi8EEENSR_INS5_IJNSA_ILi8EEESI_EEENS5_IJSI_SB_EEEEEEEvNS4_8identityENS4_13SM90_TMA_LOADES19_vS1A_EENS_8epilogue10collective6detail29Sm90TmaWarpSpecializedAdapterINS1E_15DefaultEpilogueIaSK_SK_NS1D_6thread17LinearCombinationIaLi1EiiLNS1I_9ScaleType4KindE0ELNS_15FloatRoundStyleE2EaEENS1_15EpilogueDefaultEEEEEvvEEEEvNT_6ParamsE,@"STO_CUDA_ENTRY STV_DEFAULT"
_ZN7cutlass13device_kernelINS_4gemm6kernel13GemmUniversalIN4cute5tupleIJiiiiEEENS1_10collective13CollectiveMmaINS1_34MainloopSm90TmaGmmaWarpSpecializedILi3ENS5_IJNS4_1CILi1EEENSA_ILi2EEESB_EEENS1_35KernelTmaWarpSpecializedCooperativeEEENS5_IJNSA_ILi128EEENSA_ILi256EEENSA_ILi64EEEEEEaNS5_IJlSB_lEEEaSK_NS4_8TiledMMAINS4_8MMA_AtomIJNS4_4SM904GMMA27MMA_64x256x32_S32S8S8_SS_TNEEEENS4_6LayoutINS5_IJSC_SB_SB_EEENS5_IJSB_NSA_ILi0EEEST_EEEEENS5_IJNS4_10UnderscoreESW_SW_EEEEENS4_23SM90_TMA_LOAD_MULTICASTENS4_14ComposedLayoutINS4_7SwizzleILi2ELi4ELi3EEENS4_18smem_ptr_flag_bitsILi8EEENSR_INS5_IJNSA_ILi8EEESI_EEENS5_IJSI_SB_EEEEEEEvNS4_8identityENS4_13SM90_TMA_LOADES19_vS1A_EENS_8epilogue10collective6detail29Sm90TmaWarpSpecializedAdapterINS1E_15DefaultEpilogueIaSK_SK_NS1D_6thread17LinearCombinationIaLi1EiiLNS1I_9ScaleType4KindE0ELNS_15FloatRoundStyleE2EaEENS1_15EpilogueDefaultEEEEEvvEEEEvNT_6ParamsE:
[----:B------:R-:W0:Y:S01]  /*0000*/  LDC R1, c[0x0][0x28] ;  /* 0x00000a00ff017b82 */ /* 0x000e220000000800 */
[----:B------:R-:W1:Y:S01]  /*0010*/  S2R R18, SR_TID.X ;  /* 0x0000000000127919 */ /* 0x000e620000002100 */
[----:B------:R-:W-:Y:S01]  /*0020*/  ELECT P0, URZ, PT ;  /* 0x00000000003f782f */ /* 0x000fe20003800000 */
[----:B------:R-:W-:Y:S01]  /*0030*/  BSSY B0, `(.L_x_0) ;  /* 0x000000f000007945 */ /* 0x000fe20003800000 */
[--C-:B-1----:R-:W-:Y:S02]  /*0040*/  SHF.R.U32.HI R0, RZ, 0x5, R18.reuse ;  /* 0x00000005ff007819 */ /* 0x102fe40000011612 */
[----:B------:R-:W-:-:S03]  /*0050*/  SHF.R.U32.HI R3, RZ, 0x7, R18 ;  /* 0x00000007ff037819 */ /* 0x000fc60000011612 */
[----:B------:R-:W1:Y:S04]  /*0060*/  SHFL.IDX PT, R2, R0, RZ, 0x1f ;  /* 0x00001fff00027589 */ /* 0x000e6800000e0000 */
[----:B------:R2:W3:Y:S01]  /*0070*/  SHFL.IDX PT, R5, R3, RZ, 0x1f ;  /* 0x00001fff03057589 */ /* 0x0004e200000e0000 */
[----:B-1----:R-:W-:-:S13]  /*0080*/  ISETP.NE.OR P0, PT, R2, RZ, !P0 ;  /* 0x000000ff0200720c */ /* 0x002fda0004705670 */
[----:B0-23--:R-:W-:Y:S05]  /*0090*/  @P0 BRA `(.L_x_1) ;  /* 0x0000000000200947 */ /* 0x00dfea0003800000 */
[----:B------:R-:W-:Y:S02]  /*00a0*/  ULDC.64 UR4, c[0x0][0x198] ;  /* 0x0000660000047ab9 */ /* 0x000fe40000000a00 */
[----:B------:R-:W-:Y:S02]  /*00b0*/  UIADD3 UR6, UP0, UR4, 0xf0, URZ ;  /* 0x000000f004067890 */ /* 0x000fe4000ff1e03f */
[----:B------:R-:W-:Y:S02]  /*00c0*/  UIADD3 UR4, UP1, UR4, 0x1f0, URZ ;  /* 0x000001f004047890 */ /* 0x000fe4000ff3e03f */
[----:B------:R-:W-:Y:S02]  /*00d0*/  UIADD3.X UR7, URZ, UR5, URZ, UP0, !UPT ;  /* 0x000000053f077290 */ /* 0x000fe400087fe43f */
[----:B------:R-:W-:-:S07]  /*00e0*/  UIADD3.X UR5, URZ, UR5, URZ, UP1, !UPT ;  /* 0x000000053f057290 */ /* 0x000fce0008ffe43f */
[----:B------:R0:W-:Y:S02]  /*00f0*/  UTMACCTL.PF [UR6] ;  /* 0x00000000060079b9 */ /* 0x0001e40008040000 */
[----:B------:R0:W-:Y:S02]  /*0100*/  UTMACCTL.PF [UR4] ;  /* 0x00000000040079b9 */ /* 0x0001e40008040000 */
[----:B0-----:R-:W-:Y:S01]  /*0110*/  NOP ;  /* 0x0000000000007918 */ /* 0x001fe20000000000 */
.L_x_1:
[----:B------:R-:W-:Y:S05]  /*0120*/  BSYNC B0 ;  /* 0x0000000000007941 */ /* 0x000fea0003800000 */
.L_x_0:
[----:B------:R-:W0:Y:S02]  /*0130*/  SHFL.IDX PT, R3, R0, RZ, 0x1f ;  /* 0x00001fff00037589 */ /* 0x000e2400000e0000 */
[----:B0-----:R-:W-:-:S13]  /*0140*/  ISETP.NE.AND P0, PT, R3, RZ, PT ;  /* 0x000000ff0300720c */ /* 0x001fda0003f05270 */
[----:B------:R-:W-:Y:S05]  /*0150*/  @P0 BRA `(.L_x_2) ;  /* 0x0000000000500947 */ /* 0x000fea0003800000 */
[----:B------:R-:W0:Y:S01]  /*0160*/  S2UR UR8, SR_CgaCtaId ;  /* 0x00000000000879c3 */ /* 0x000e220000008800 */
[----:B------:R-:W-:Y:S01]  /*0170*/  UMOV UR4, 0x400 ;  /* 0x0000040000047882 */ /* 0x000fe20000000000 */
[----:B------:R-:W-:Y:S01]  /*0180*/  UMOV UR5, 0x1 ;  /* 0x0000000100057882 */ /* 0x000fe20000000000 */
[----:B------:R-:W-:Y:S01]  /*0190*/  UMOV UR6, 0x4 ;  /* 0x0000000400067882 */ /* 0x000fe20000000000 */
[----:B------:R-:W-:Y:S01]  /*01a0*/  ELECT P0, URZ, PT ;  /* 0x00000000003f782f */ /* 0x000fe20003800000 */
[----:B------:R-:W-:-:S04]  /*01b0*/  UIADD3 UR6, -UR6, 0x100000, URZ ;  /* 0x0010000006067890 */ /* 0x000fc8000fffe13f */
[----:B------:R-:W-:Y:S02]  /*01c0*/  USHF.L.U32 UR7, UR6, 0xb, URZ ;  /* 0x0000000b06077899 */ /* 0x000fe4000800063f */
[----:B------:R-:W-:Y:S02]  /*01d0*/  USHF.L.U32 UR6, UR6, 0x1, URZ ;  /* 0x0000000106067899 */ /* 0x000fe4000800063f */
[----:B0-----:R-:W-:Y:S02]  /*01e0*/  ULEA UR8, UR8, UR4, 0x18 ;  /* 0x0000000408087291 */ /* 0x001fe4000f8ec03f */
[----:B------:R-:W-:-:S04]  /*01f0*/  UIADD3 UR4, -UR5, 0x100000, URZ ;  /* 0x0010000005047890 */ /* 0x000fc8000fffe13f */
[----:B------:R-:W-:Y:S02]  /*0200*/  USHF.L.U32 UR5, UR4, 0xb, URZ ;  /* 0x0000000b04057899 */ /* 0x000fe4000800063f */
[----:B------:R-:W-:Y:S01]  /*0210*/  USHF.L.U32 UR4, UR4, 0x1, URZ ;  /* 0x0000000104047899 */ /* 0x000fe2000800063f */
[----:B------:R-:W0:Y:S11]  /*0220*/  FENCE.VIEW.ASYNC.S ;  /* 0x00000000000073c6 */ /* 0x000e360000000000 */
[----:B0-----:R0:W1:Y:S01]  /*0230*/  SYNCS.EXCH.64 URZ, [UR8], UR4 ;  /* 0x00000004083f75b2 */ /* 0x0010620008000100 */
[----:B------:R0:W2:Y:S01]  /*0240*/  SYNCS.EXCH.64 URZ, [UR8+0x18], UR6 ;  /* 0x00001806083f75b2 */ /* 0x0000a20008000100 */
[----:B------:R0:W3:Y:S01]  /*0250*/  SYNCS.EXCH.64 URZ, [UR8+0x8], UR4 ;  /* 0x00000804083f75b2 */ /* 0x0000e20008000100 */
[----:B------:R0:W4:Y:S01]  /*0260*/  SYNCS.EXCH.64 URZ, [UR8+0x20], UR6 ;  /* 0x00002006083f75b2 */ /* 0x0001220008000100 */
[----:B------:R0:W0:Y:S01]  /*0270*/  SYNCS.EXCH.64 URZ, [UR8+0x10], UR4 ;  /* 0x00001004083f75b2 */ /* 0x0000220008000100 */
[----:B------:R0:W0:Y:S01]  /*0280*/  SYNCS.EXCH.64 URZ, [UR8+0x28], UR6 ;  /* 0x00002806083f75b2 */ /* 0x0000220008000100 */
[----:B------:R-:W-:Y:S01]  /*0290*/  NOP ;  /* 0x0000000000007918 */ /* 0x000fe20000000000 */
.L_x_2:
[----:B------:R-:W-:Y:S01]  /*02a0*/  SHF.R.S32.HI R7, RZ, 0x1f, R18 ;  /* 0x0000001fff077819 */ /* 0x000fe20000011412 */
[----:B------:R-:W5:Y:S01]  /*02b0*/  SHFL.IDX PT, R0, R0, RZ, 0x1f ;  /* 0x00001fff00007589 */ /* 0x000f6200000e0000 */
[----:B0-----:R-:W0:Y:S01]  /*02c0*/  S2UR UR8, SR_CTAID.X ;  /* 0x00000000000879c3 */ /* 0x001e220000002500 */
[----:B------:R-:W-:Y:S02]  /*02d0*/  ELECT P0, URZ, PT ;  /* 0x00000000003f782f */ /* 0x000fe40003800000 */
[----:B------:R-:W-:Y:S01]  /*02e0*/  LEA.HI R7, R7, R18, RZ, 0x7 ;  /* 0x0000001207077211 */ /* 0x000fe200078f38ff */
[----:B------:R-:W1:Y:S01]  /*02f0*/  S2R R4, SR_CTAID.Y ;  /* 0x0000000000047919 */ /* 0x000e620000002600 */
[----:B------:R-:W-:Y:S01]  /*0300*/  ULDC UR4, c[0x0][0x154] ;  /* 0x0000550000047ab9 */ /* 0x000fe20000000800 */
[----:B------:R-:W-:Y:S01]  /*0310*/  NOP ;  /* 0x0000000000007918 */ /* 0x000fe20000000000 */
[----:B------:R-:W-:Y:S01]  /*0320*/  LOP3.LUT R7, R7, 0xffffff80, RZ, 0xc0, !PT ;  /* 0xffffff8007077812 */ /* 0x000fe200078ec0ff */
[----:B------:R-:W-:Y:S01]  /*0330*/  NOP ;  /* 0x0000000000007918 */ /* 0x000fe20000000000 */
[----:B------:R-:W2:Y:S03]  /*0340*/  LDC R13, c[0x0][0x140] ;  /* 0x00005000ff0d7b82 */ /* 0x000ea60000000800 */
[----:B------:R-:W-:-:S05]  /*0350*/  IMAD.IADD R7, R18, 0x1, -R7 ;  /* 0x0000000112077824 */ /* 0x000fca00078e0a07 */
[----:B------:R-:W-:Y:S01]  /*0360*/  SHF.R.S32.HI R6, RZ, 0x1f, R7 ;  /* 0x0000001fff067819 */ /* 0x000fe20000011407 */
[----:B------:R-:W3:Y:S01]  /*0370*/  LDC R10, c[0x0][0x144] ;  /* 0x00005100ff0a7b82 */ /* 0x000ee20000000800 */
[----:B------:R-:W-:Y:S02]  /*0380*/  LOP3.LUT P2, RZ, R7, 0x7, RZ, 0xc0, !PT ;  /* 0x0000000707ff7812 */ /* 0x000fe4000784c0ff */
[----:B------:R-:W-:Y:S02]  /*0390*/  LEA.HI R6, R6, R7, RZ, 0x3 ;  /* 0x0000000706067211 */ /* 0x000fe400078f18ff */
[----:B-----5:R-:W-:Y:S02]  /*03a0*/  ISETP.NE.OR P0, PT, R0, RZ, !P0 ;  /* 0x000000ff0000720c */ /* 0x020fe40004705670 */
[--C-:B------:R-:W-:Y:S02]  /*03b0*/  SHF.R.S32.HI R0, RZ, 0x3, R6.reuse ;  /* 0x00000003ff007819 */ /* 0x100fe40000011406 */
[----:B------:R-:W-:-:S02]  /*03c0*/  SHF.R.S32.HI R9, RZ, 0x1f, R6 ;  /* 0x0000001fff097819 */ /* 0x000fc40000011406 */
[----:B------:R-:W-:Y:S02]  /*03d0*/  SHF.R.S32.HI R6, RZ, 0x1f, R3 ;  /* 0x0000001fff067819 */ /* 0x000fe40000011403 */
[----:B------:R-:W-:Y:S02]  /*03e0*/  LEA.HI R9, R9, R0, RZ, 0x2 ;  /* 0x0000000009097211 */ /* 0x000fe400078f10ff */
[----:B------:R-:W-:Y:S02]  /*03f0*/  LEA.HI R6, R6, R3, RZ, 0x2 ;  /* 0x0000000306067211 */ /* 0x000fe400078f10ff */
[----:B-1----:R-:W-:Y:S01]  /*0400*/  I2FP.F32.U32 R8, R4 ;  /* 0x0000000400087245 */ /* 0x002fe20000201000 */
[----:B------:R-:W-:Y:S01]  /*0410*/  VOTEU.ALL UP0, P0 ;  /* 0x00000000003f7886 */ /* 0x000fe20000000000 */
[----:B------:R-:W-:Y:S01]  /*0420*/  LOP3.LUT R6, R6, 0x3ffffffc, RZ, 0xc0, !PT ;  /* 0x3ffffffc06067812 */ /* 0x000fe200078ec0ff */
[----:B------:R-:W-:Y:S01]  /*0430*/  VOTEU.ALL UP1, P0 ;  /* 0x00000000003f7886 */ /* 0x000fe20000020000 */
[----:B------:R-:W-:Y:S01]  /*0440*/  LOP3.LUT R9, R9, 0xfffffffc, RZ, 0xc0, !PT ;  /* 0xfffffffc09097812 */ /* 0x000fe200078ec0ff */
[----:B------:R-:W-:Y:S01]  /*0450*/  FMUL R12, R8, UR4 ;  /* 0x00000004080c7c20 */ /* 0x000fe20008400000 */
[----:B------:R-:W1:Y:S01]  /*0460*/  @!UP0 S2UR UR7, SR_CgaCtaId ;  /* 0x00000000000789c3 */ /* 0x000e620000008800 */
[----:B------:R-:W-:Y:S01]  /*0470*/  IMAD.IADD R11, R3, 0x1, -R6 ;  /* 0x00000001030b7824 */ /* 0x000fe200078e0a06 */
[----:B0-----:R-:W-:Y:S01]  /*0480*/  I2FP.F32.U32 R6, UR8 ;  /* 0x0000000800067c45 */ /* 0x001fe20008201000 */
[----:B------:R-:W-:Y:S01]  /*0490*/  IMAD.IADD R0, R0, 0x1, -R9 ;  /* 0x0000000100007824 */ /* 0x000fe200078e0a09 */
[----:B------:R-:W-:Y:S01]  /*04a0*/  ULDC UR4, c[0x0][0x150] ;  /* 0x0000540000047ab9 */ /* 0x000fe20000000800 */
[----:B------:R-:W0:Y:S01]  /*04b0*/  F2I.U32.TRUNC.NTZ R12, R12 ;  /* 0x0000000c000c7305 */ /* 0x000e22000020f000 */
[----:B------:R-:W-:Y:S01]  /*04c0*/  SHF.R.S32.HI R3, RZ, 0x1f, R2 ;  /* 0x0000001fff037819 */ /* 0x000fe20000011402 */
[----:B------:R-:W-:Y:S01]  /*04d0*/  FMUL R8, R6, UR4 ;  /* 0x0000000406087c20 */ /* 0x000fe20008400000 */
[----:B------:R-:W5:Y:S01]  /*04e0*/  LDC R9, c[0x0][0x148] ;  /* 0x00005200ff097b82 */ /* 0x000f620000000800 */
[----:B------:R-:W-:Y:S01]  /*04f0*/  IMAD R11, R11, 0x4, R0 ;  /* 0x000000040b0b7824 */ /* 0x000fe200078e0200 */
[----:B------:R-:W-:Y:S01]  /*0500*/  LEA.HI R3, R3, R2, RZ, 0x2 ;  /* 0x0000000203037211 */ /* 0x000fe200078f10ff */
[----:B------:R-:W-:Y:S01]  /*0510*/  UMOV UR4, 0x20 ;  /* 0x0000002000047882 */ /* 0x000fe20000000000 */
[----:B------:R-:W-:Y:S01]  /*0520*/  @!UP0 UMOV UR6, 0x400 ;  /* 0x0000040000068882 */ /* 0x000fe20000000000 */
[----:B------:R-:W4:Y:S01]  /*0530*/  F2I.U32.TRUNC.NTZ R8, R8 ;  /* 0x0000000800087305 */ /* 0x000f22000020f000 */
[----:B------:R-:W-:Y:S01]  /*0540*/  LOP3.LUT R3, R3, 0xfffffffc, RZ, 0xc0, !PT ;  /* 0xfffffffc03037812 */ /* 0x000fe200078ec0ff */
[----:B------:R-:W-:Y:S01]  /*0550*/  IMAD.SHL.U32 R6, R11, 0x4, RZ ;  /* 0x000000040b067824 */ /* 0x000fe200078e00ff */
[----:B------:R-:W-:-:S04]  /*0560*/  @!UP0 UIADD3 UR4, -UR4, 0x100000, URZ ;  /* 0x0010000004048890 */ /* 0x000fc8000fffe13f */
[----:B------:R-:W-:Y:S02]  /*0570*/  @!UP0 USHF.L.U32 UR5, UR4, 0xb, URZ ;  /* 0x0000000b04058899 */ /* 0x000fe4000800063f */
[----:B------:R-:W-:Y:S01]  /*0580*/  @!UP0 USHF.L.U32 UR4, UR4, 0x1, URZ ;  /* 0x0000000104048899 */ /* 0x000fe2000800063f */
[----:B--2---:R-:W-:Y:S01]  /*0590*/  ISETP.EQ.U32.AND P3, PT, R13, 0x1, PT ;  /* 0x000000010d00780c */ /* 0x004fe20003f62070 */
[----:B------:R-:W-:Y:S01]  /*05a0*/  IMAD.IADD R0, R2, 0x1, -R3 ;  /* 0x0000000102007824 */ /* 0x000fe200078e0a03 */
[----:B------:R-:W-:Y:S01]  /*05b0*/  LOP3.LUT R23, R11, 0xc, R6, 0x78, !PT ;  /* 0x0000000c0b177812 */ /* 0x000fe200078e7806 */
[----:B0-----:R-:W-:Y:S01]  /*05c0*/  IMAD.MOV R14, RZ, RZ, -R12 ;  /* 0x000000ffff0e7224 */ /* 0x001fe200078e0a0c */
[----:B-1----:R-:W-:Y:S02]  /*05d0*/  @!UP0 ULEA UR6, UR7, UR6, 0x18 ;  /* 0x0000000607068291 */ /* 0x002fe4000f8ec03f */
[C---:B------:R-:W-:Y:S01]  /*05e0*/  ISETP.NE.AND P1, PT, R0.reuse, 0x3, PT ;  /* 0x000000030000780c */ /* 0x040fe20003f25270 */
[----:B------:R-:W-:Y:S01]  /*05f0*/  VOTEU.ALL UP0, P0 ;  /* 0x00000000003f7886 */ /* 0x000fe20000000000 */
[----:B------:R-:W-:Y:S01]  /*0600*/  ISETP.LT.U32.AND P0, PT, R23, 0x2, !P2 ;  /* 0x000000021700780c */ /* 0x000fe20005701070 */
[----:B----4-:R-:W-:Y:S01]  /*0610*/  IMAD.MOV R3, RZ, RZ, -R8 ;  /* 0x000000ffff037224 */ /* 0x010fe200078e0a08 */
[----:B------:R-:W-:Y:S01]  /*0620*/  ISETP.EQ.OR P1, PT, R0, RZ, !P1 ;  /* 0x000000ff0000720c */ /* 0x000fe20004f22670 */
[C---:B------:R-:W-:Y:S01]  /*0630*/  VIADD R8, R5.reuse, 0xffffffff ;  /* 0xffffffff05087836 */ /* 0x040fe20000000000 */
[----:B------:R-:W-:Y:S01]  /*0640*/  ISETP.NE.AND P2, PT, R5, RZ, PT ;  /* 0x000000ff0500720c */ /* 0x000fe20003f45270 */
[----:B-----5:R-:W-:Y:S01]  /*0650*/  IMAD R2, R9, R14, R4 ;  /* 0x0000000e09027224 */ /* 0x020fe200078e0204 */
[----:B------:R-:W-:Y:S01]  /*0660*/  ISETP.EQ.AND P1, PT, R5, RZ, P1 ;  /* 0x000000ff0500720c */ /* 0x000fe20000f22270 */
[----:B---3--:R-:W-:Y:S01]  /*0670*/  IMAD R3, R10, R3, UR8 ;  /* 0x000000080a037e24 */ /* 0x008fe2000f8e0203 */
[----:B------:R-:W-:Y:S01]  /*0680*/  ISETP.GE.U32.AND P5, PT, R8, 0x2, PT ;  /* 0x000000020800780c */ /* 0x000fe20003fa6070 */
[----:B------:R-:W0:Y:S02]  /*0690*/  FENCE.VIEW.ASYNC.S ;  /* 0x00000000000073c6 */ /* 0x000e240000000000 */
[----:B0-----:R0:W1:Y:S01]  /*06a0*/  @!UP0 SYNCS.EXCH.64 URZ, [UR6+0x40], UR4 ;  /* 0x00004004063f85b2 */ /* 0x0010620008000100 */
[----:B------:R-:W-:-:S02]  /*06b0*/  ISETP.NE.AND P4, PT, R2, R23, PT ;  /* 0x000000170200720c */ /* 0x000fc40003f85270 */
[----:B------:R-:W-:Y:S02]  /*06c0*/  SEL R19, RZ, 0x1, !P1 ;  /* 0x00000001ff137807 */ /* 0x000fe40004800000 */
[----:B------:R-:W-:Y:S02]  /*06d0*/  ISETP.EQ.OR P4, PT, R3, RZ, !P4 ;  /* 0x000000ff0300720c */ /* 0x000fe40006782670 */
[----:B------:R-:W-:Y:S02]  /*06e0*/  SEL R19, R19, 0x2, P5 ;  /* 0x0000000213137807 */ /* 0x000fe40002800000 */
[----:B------:R-:W-:-:S04]  /*06f0*/  PLOP3.LUT P0, PT, P0, P4, PT, 0x80, 0x0 ;  /* 0x000000000000781c */ /* 0x000fc80000709070 */
[----:B------:R-:W-:Y:S01]  /*0700*/  P2R R157, PR, RZ, 0x1 ;  /* 0x00000001ff9d7803 */ /* 0x000fe20000000000 */
[----:B------:R0:W2:Y:S01]  /*0710*/  @!UP1 SYNCS.EXCH.64 URZ, [UR6+0x48], UR4 ;  /* 0x00004804063f95b2 */ /* 0x0000a20008000100 */
[----:B------:R-:W-:Y:S01]  /*0720*/  NOP ;  /* 0x0000000000007918 */ /* 0x000fe20000000000 */
[----:B------:R-:W-:Y:S06]  /*0730*/  @!P3 BRA `(.L_x_3) ;  /* 0x000000000008b947 */ /* 0x000fec0003800000 */
[----:B-12---:R-:W-:Y:S01]  /*0740*/  UCGABAR_ARV ;  /* 0x00000000000079c7 */ /* 0x006fe20008000000 */
[----:B------:R-:W-:Y:S05]  /*0750*/  BRA `(.L_x_4) ;  /* 0x0000000000047947 */ /* 0x000fea0003800000 */
.L_x_3:
[----:B-12---:R-:W-:Y:S01]  /*0760*/  NOP ;  /* 0x0000000000007918 */ /* 0x006fe20000000000 */
.L_x_4:
[----:B------:R-:W1:Y:S01]  /*0770*/  LDC R2, c[0x0][0x65c] ;  /* 0x00019700ff027b82 */ /* 0x000e620000000800 */
[----:B------:R-:W-:Y:S02]  /*0780*/  IMAD.U32 R6, RZ, RZ, UR8 ;  /* 0x00000008ff067e24 */ /* 0x000fe4000f8e00ff */
[----:B------:R-:W-:Y:S01]  /*0790*/  IMAD.MOV.U32 R7, RZ, RZ, RZ ;  /* 0x000000ffff077224 */ /* 0x000fe200078e00ff */
[----:B-1----:R-:W-:-:S04]  /*07a0*/  ISETP.NE.AND P1, PT, R2, 0x1, PT ;  /* 0x000000010200780c */ /* 0x002fc80003f25270 */
[----:B------:R-:W-:-:S09]  /*07b0*/  P2R R5, PR, RZ, 0x2 ;  /* 0x00000002ff057803 */ /* 0x000fd20000000000 */
[----:B------:R-:W1:Y:S01]  /*07c0*/  @P1 LDC R17, c[0x0][0x10] ;  /* 0x00000400ff111b82 */ /* 0x000e620000000800 */
[----:B------:R-:W-:Y:S02]  /*07d0*/  @P1 IMAD.MOV.U32 R5, RZ, RZ, RZ ;  /* 0x000000ffff051224 */ /* 0x000fe400078e00ff */
[----:B------:R-:W-:-:S05]  /*07e0*/  @P1 IMAD.MOV.U32 R13, RZ, RZ, RZ ;  /* 0x000000ffff0d1224 */ /* 0x000fca00078e00ff */
[----:B------:R-:W2:Y:S01]  /*07f0*/  @!P1 LDC R11, c[0x0][0xc] ;  /* 0x00000300ff0b9b82 */ /* 0x000ea20000000800 */
[----:B-1----:R-:W-:-:S04]  /*0800*/  @P1 IMAD.WIDE.U32 R16, R17, UR8, R4 ;  /* 0x0000000811101c25 */ /* 0x002fc8000f8e0004 */
[----:B------:R-:W-:Y:S02]  /*0810*/  @P1 IMAD.IADD R17, R17, 0x1, R13 ;  /* 0x0000000111111824 */ /* 0x000fe400078e020d */
[----:B--2---:R-:W-:-:S04]  /*0820*/  @!P1 IMAD.WIDE.U32 R6, R4, R11, R6 ;  /* 0x0000000b04069225 */ /* 0x004fc800078e0006 */
[----:B------:R-:W-:Y:S02]  /*0830*/  @!P1 IMAD.MOV.U32 R16, RZ, RZ, R6 ;  /* 0x000000ffff109224 */ /* 0x000fe400078e0006 */
[----:B------:R-:W-:Y:S01]  /*0840*/  @!P1 IMAD.MOV.U32 R17, RZ, RZ, R7 ;  /* 0x000000ffff119224 */ /* 0x000fe200078e0007 */
[----:B------:R-:W-:Y:S06]  /*0850*/  @!P3 BRA `(.L_x_5) ;  /* 0x00000000000cb947 */ /* 0x000fec0003800000 */
[----:B------:R-:W-:Y:S01]  /*0860*/  UCGABAR_WAIT ;  /* 0x0000000000007dc7 */ /* 0x000fe20008000000 */
[----:B------:R-:W-:Y:S01]  /*0870*/  CCTL.IVALL ;  /* 0x00000000ff00798f */ /* 0x000fe20002000000 */
[----:B------:R-:W-:Y:S05]  /*0880*/  BRA `(.L_x_6) ;  /* 0x0000000000047947 */ /* 0x000fea0003800000 */
.L_x_5:
[----:B------:R-:W-:Y:S06]  /*0890*/  BAR.SYNC.DEFER_BLOCKING 0x0 ;  /* 0x0000000000007b1d */ /* 0x000fec0000010000 */
.L_x_6:
[----:B------:R-:W-:Y:S05]  /*08a0*/  @!P2 BRA `(.L_x_7) ;  /* 0x0000007c00a0a947 */ /* 0x000fea0003800000 */
[----:B------:R-:W-:-:S13]  /*08b0*/  ISETP.GT.U32.AND P0, PT, R8, 0x1, PT ;  /* 0x000000010800780c */ /* 0x000fda0003f04070 */
[----:B0-----:R-:W-:Y:S05]  /*08c0*/  @P0 EXIT ;  /* 0x000000000000094d */ /* 0x001fea0003800000 */
[----:B------:R-:W-:Y:S01]  /*08d0*/  ULDC.64 UR4, c[0x0][0x650] ;  /* 0x0001940000047ab9 */ /* 0x000fe20000000a00 */
[----:B------:R-:W-:Y:S01]  /*08e0*/  PRMT R0, RZ, 0x7610, R0 ;  /* 0x00007610ff007816 */ /* 0x000fe20000000000 */
[----:B------:R-:W-:Y:S01]  /*08f0*/  IMAD.MOV.U32 R153, RZ, RZ, -0x1 ;  /* 0xffffffffff997424 */ /* 0x000fe200078e00ff */
[----:B------:R-:W-:Y:S01]  /*0900*/  ISETP.GE.U32.AND P0, PT, R16, UR4, PT ;  /* 0x0000000410007c0c */ /* 0x000fe2000bf06070 */
[----:B------:R-:W-:Y:S02]  /*0910*/  IMAD.MOV.U32 R152, RZ, RZ, -0x1 ;  /* 0xffffffffff987424 */ /* 0x000fe400078e00ff */
[----:B------:R-:W-:Y:S01]  /*0920*/  IMAD.MOV.U32 R22, RZ, RZ, -0x1 ;  /* 0xffffffffff167424 */ /* 0x000fe200078e00ff */
[----:B------:R-:W-:-:S13]  /*0930*/  ISETP.GE.U32.AND.EX P0, PT, R17, UR5, PT, P0 ;  /* 0x0000000511007c0c */ /* 0x000fda000bf06100 */
[----:B------:R-:W-:Y:S05]  /*0940*/  @P0 BRA `(.L_x_8) ;  /* 0x00000004002c0947 */ /* 0x000fea0003800000 */
[----:B------:R-:W0:Y:S01]  /*0950*/  LDC.64 R20, c[0x0][0x628] ;  /* 0x00018a00ff147b82 */ /* 0x000e220000000a00 */
[----:B------:R-:W-:Y:S02]  /*0960*/  IMAD.MOV.U32 R6, RZ, RZ, R16 ;  /* 0x000000ffff067224 */ /* 0x000fe400078e0010 */
[----:B------:R-:W-:-:S05]  /*0970*/  IMAD.MOV.U32 R7, RZ, RZ, R17 ;  /* 0x000000ffff077224 */ /* 0x000fca00078e0011 */
[----:B------:R-:W1:Y:S08]  /*0980*/  LDC R0, c[0x0][0x630] ;  /* 0x00018c00ff007b82 */ /* 0x000e700000000800 */
[----:B------:R-:W2:Y:S01]  /*0990*/  LDC.64 R24, c[0x0][0x620] ;  /* 0x00018800ff187b82 */ /* 0x000ea20000000a00 */
[----:B0-----:R-:W-:-:S04]  /*09a0*/  ISETP.NE.U32.AND P0, PT, R20, RZ, PT ;  /* 0x000000ff1400720c */ /* 0x001fc80003f05070 */
[----:B------:R-:W-:-:S13]  /*09b0*/  ISETP.NE.AND.EX P0, PT, R21, RZ, PT, P0 ;  /* 0x000000ff1500720c */ /* 0x000fda0003f05300 */
[----:B-12---:R-:W-:Y:S05]  /*09c0*/  @!P0 BRA `(.L_x_9) ;  /* 0x0000000000288947 */ /* 0x006fea0003800000 */
[----:B------:R-:W0:Y:S02]  /*09d0*/  LDC R13, c[0x0][0x634] ;  /* 0x00018d00ff0d7b82 */ /* 0x000e240000000800 */
[----:B0-----:R-:W-:-:S05]  /*09e0*/  IADD3 R13, P0, R16, R13, RZ ;  /* 0x0000000d100d7210 */ /* 0x001fca0007f1e0ff */
[----:B------:R-:W-:-:S04]  /*09f0*/  IMAD.X R15, RZ, RZ, R17, P0 ;  /* 0x000000ffff0f7224 */ /* 0x000fc800000e0611 */
[----:B------:R-:W-:-:S04]  /*0a00*/  IMAD.WIDE.U32 R6, R15, R20, RZ ;  /* 0x000000140f067225 */ /* 0x000fc800078e00ff */
[----:B------:R-:W-:-:S04]  /*0a10*/  IMAD.WIDE.U32 R10, P0, R13, R21, R6 ;  /* 0x000000150d0a7225 */ /* 0x000fc80007800006 */
[----:B------:R-:W-:-:S04]  /*0a20*/  IMAD.WIDE.U32 R6, R13, R20, RZ ;  /* 0x000000140d067225 */ /* 0x000fc800078e00ff */
[----:B------:R-:W-:Y:S01]  /*0a30*/  IMAD.X R13, RZ, RZ, RZ, P0 ;  /* 0x000000ffff0d7224 */ /* 0x000fe200000e06ff */
[----:B------:R-:W-:Y:S01]  /*0a40*/  IADD3 RZ, P0, R7, R10, RZ ;  /* 0x0000000a07ff7210 */ /* 0x000fe20007f1e0ff */
[----:B------:R-:W-:-:S04]  /*0a50*/  IMAD.MOV.U32 R12, RZ, RZ, R11 ;  /* 0x000000ffff0c7224 */ /* 0x000fc800078e000b */
[----:B------:R-:W-:-:S08]  /*0a60*/  IMAD.WIDE.U32.X R6, R15, R21, R12, P0 ;  /* 0x000000150f067225 */ /* 0x000fd000000e040c */
.L_x_9:
[----:B------:R-:W0:Y:S01]  /*0a70*/  LDC.64 R20, c[0x0][0x640] ;  /* 0x00019000ff147b82 */ /* 0x000e220000000a00 */
[--C-:B------:R-:W-:Y:S01]  /*0a80*/  SHF.R.U64 R27, R6, R0, R7.reuse ;  /* 0x00000000061b7219 */ /* 0x100fe20000001207 */
[----:B------:R-:W-:Y:S01]  /*0a90*/  IMAD R28, R9, R14, R4 ;  /* 0x0000000e091c7224 */ /* 0x000fe200078e0204 */
[----:B------:R-:W-:Y:S02]  /*0aa0*/  SHF.R.U32.HI R0, RZ, R0, R7 ;  /* 0x00000000ff007219 */ /* 0x000fe40000011607 */
[----:B------:R-:W-:-:S03]  /*0ab0*/  IADD3 R5, P0, RZ, -R27, RZ ;  /* 0x8000001bff057210 */ /* 0x000fc60007f1e0ff */
[----:B------:R-:W1:Y:S02]  /*0ac0*/  LDC R8, c[0x0][0x618] ;  /* 0x00018600ff087b82 */ /* 0x000e640000000800 */
[----:B------:R-:W-:-:S04]  /*0ad0*/  IMAD.X R7, RZ, RZ, ~R0, P0 ;  /* 0x000000ffff077224 */ /* 0x000fc800000e0e00 */
[-C--:B------:R-:W-:Y:S02]  /*0ae0*/  IMAD R0, R7, R24.reuse, RZ ;  /* 0x0000001807007224 */ /* 0x080fe400078e02ff */
[----:B------:R-:W2:Y:S01]  /*0af0*/  LDC R11, c[0x0][0x608] ;  /* 0x00018200ff0b7b82 */ /* 0x000ea20000000800 */
[----:B------:R-:W-:-:S04]  /*0b00*/  IMAD.WIDE.U32 R6, R5, R24, R16 ;  /* 0x0000001805067225 */ /* 0x000fc800078e0010 */
[----:B------:R-:W-:Y:S02]  /*0b10*/  IMAD R5, R5, R25, R0 ;  /* 0x0000001905057224 */ /* 0x000fe400078e0200 */
[----:B------:R-:W-:Y:S01]  /*0b20*/  IMAD.MOV.U32 R25, RZ, RZ, 0x1 ;  /* 0x00000001ff197424 */ /* 0x000fe200078e00ff */
[----:B------:R-:W3:Y:S01]  /*0b30*/  LDC R12, c[0x0][0x658] ;  /* 0x00019600ff0c7b82 */ /* 0x000ee20000000800 */
[----:B0-----:R-:W-:Y:S01]  /*0b40*/  ISETP.NE.U32.AND P0, PT, R20, RZ, PT ;  /* 0x000000ff1400720c */ /* 0x001fe20003f05070 */
[----:B------:R-:W-:Y:S02]  /*0b50*/  IMAD.IADD R5, R7, 0x1, R5 ;  /* 0x0000000107057824 */ /* 0x000fe400078e0205 */
[----:B------:R-:W-:Y:S01]  /*0b60*/  IMAD.MOV.U32 R7, RZ, RZ, -0x1 ;  /* 0xffffffffff077424 */ /* 0x000fe200078e00ff */
[----:B------:R-:W-:-:S03]  /*0b70*/  ISETP.NE.AND.EX P0, PT, R21, RZ, PT, P0 ;  /* 0x000000ff1500720c */ /* 0x000fc60003f05300 */
[----:B------:R-:W0:Y:S01]  /*0b80*/  LDC R15, c[0x0][0x600] ;  /* 0x00018000ff0f7b82 */ /* 0x000e220000000800 */
[-CC-:B-1----:R-:W-:Y:S02]  /*0b90*/  SHF.R.U64 R13, R6, R8.reuse, R5.reuse ;  /* 0x00000008060d7219 */ /* 0x182fe40000001205 */
[----:B------:R-:W-:-:S05]  /*0ba0*/  SHF.R.U32.HI R0, RZ, R8, R5 ;  /* 0x00000008ff007219 */ /* 0x000fca0000011605 */
[----:B------:R-:W1:Y:S01]  /*0bb0*/  LDC R22, c[0x0][0x648] ;  /* 0x00019200ff167b82 */ /* 0x000e620000000800 */
[-CC-:B--2---:R-:W-:Y:S02]  /*0bc0*/  SHF.R.U64 R29, R13, R11.reuse, R0.reuse ;  /* 0x0000000b0d1d7219 */ /* 0x184fe40000001200 */
[----:B------:R-:W-:-:S05]  /*0bd0*/  SHF.R.U32.HI R5, RZ, R11, R0 ;  /* 0x0000000bff057219 */ /* 0x000fca0000011600 */
[----:B------:R-:W2:Y:S01]  /*0be0*/  LDC R24, c[0x0][0x638] ;  /* 0x00018e00ff187b82 */ /* 0x000ea20000000800 */
[-CC-:B---3--:R-:W-:Y:S02]  /*0bf0*/  SHF.R.U64 R14, R29, R12.reuse, R5.reuse ;  /* 0x0000000c1d0e7219 */ /* 0x188fe40000001205 */
[-C--:B------:R-:W-:Y:S02]  /*0c00*/  SHF.L.U32 R0, R7, R12.reuse, RZ ;  /* 0x0000000c07007219 */ /* 0x080fe400000006ff */
[----:B------:R-:W-:Y:S01]  /*0c10*/  SHF.R.U32.HI R5, RZ, R12, R5 ;  /* 0x0000000cff057219 */ /* 0x000fe20000011605 */
[----:B------:R-:W-:Y:S01]  /*0c20*/  IMAD.MOV.U32 R4, RZ, RZ, R14 ;  /* 0x000000ffff047224 */ /* 0x000fe200078e000e */
[----:B------:R-:W-:Y:S01]  /*0c30*/  LOP3.LUT R10, RZ, R0, RZ, 0x33, !PT ;  /* 0x00000000ff0a7212 */ /* 0x000fe200078e33ff */
[----:B------:R-:W3:Y:S01]  /*0c40*/  LDC R26, c[0x0][0x610] ;  /* 0x00018400ff1a7b82 */ /* 0x000ee20000000800 */
[----:B------:R-:W-:Y:S05]  /*0c50*/  @!P0 BRA `(.L_x_10) ;  /* 0x0000000000288947 */ /* 0x000fea0003800000 */
[----:B------:R-:W4:Y:S02]  /*0c60*/  LDC R9, c[0x0][0x64c] ;  /* 0x00019300ff097b82 */ /* 0x000f240000000800 */
[----:B----4-:R-:W-:-:S05]  /*0c70*/  IADD3 R9, P0, R14, R9, RZ ;  /* 0x000000090e097210 */ /* 0x010fca0007f1e0ff */
        /* <DEDUP_REMOVED lines=8> */
.L_x_10:
[----:B-1----:R-:W-:Y:S01]  /*0d00*/  SHF.R.U64 R4, R4, R22, R5 ;  /* 0x0000001604047219 */ /* 0x002fe20000001205 */
[----:B0-----:R-:W-:Y:S01]  /*0d10*/  VIADD R6, R15, 0xffffffff ;  /* 0xffffffff0f067836 */ /* 0x001fe20000000000 */
[----:B------:R-:W-:Y:S01]  /*0d20*/  SHF.L.U32 R0, R25, R12, RZ ;  /* 0x0000000c19007219 */ /* 0x000fe200000006ff */
[----:B------:R-:W-:Y:S01]  /*0d30*/  IMAD.MOV.U32 R22, RZ, RZ, R27 ;  /* 0x000000ffff167224 */ /* 0x000fe200078e001b */
[----:B------:R-:W-:Y:S01]  /*0d40*/  LOP3.LUT R5, R29, R10, RZ, 0xc0, !PT ;  /* 0x0000000a1d057212 */ /* 0x000fe200078ec0ff */
[----:B------:R-:W-:Y:S01]  /*0d50*/  IMAD.MOV R7, RZ, RZ, -R4 ;  /* 0x000000ffff077224 */ /* 0x000fe200078e0a04 */
[----:B------:R-:W-:Y:S02]  /*0d60*/  SEL R3, R3, R28, !P1 ;  /* 0x0000001c03037207 */ /* 0x000fe40004800000 */
[----:B------:R-:W-:Y:S01]  /*0d70*/  LOP3.LUT R6, R13, R6, RZ, 0xc0, !PT ;  /* 0x000000060d067212 */ /* 0x000fe200078ec0ff */
[----:B------:R-:W-:Y:S02]  /*0d80*/  IMAD R4, R0, R4, R5 ;  /* 0x0000000400047224 */ /* 0x000fe400078e0205 */
[----:B--2---:R-:W-:-:S02]  /*0d90*/  IMAD R0, R7, R24, R14 ;  /* 0x0000001807007224 */ /* 0x004fc400078e020e */
[----:B---3--:R-:W-:Y:S02]  /*0da0*/  IMAD R3, R4, R26, R3 ;  /* 0x0000001a04037224 */ /* 0x008fe400078e0203 */
[----:B------:R-:W-:Y:S02]  /*0db0*/  IMAD.MOV.U32 R5, RZ, RZ, 0x1 ;  /* 0x00000001ff057424 */ /* 0x000fe400078e00ff */
[----:B------:R-:W-:-:S03]  /*0dc0*/  IMAD R4, R0, R15, R6 ;  /* 0x0000000f00047224 */ /* 0x000fc600078e0206 */
[----:B------:R-:W-:Y:S02]  /*0dd0*/  PRMT R0, R5, 0x7610, R0 ;  /* 0x0000761005007816 */ /* 0x000fe40000000000 */
[----:B------:R-:W-:Y:S02]  /*0de0*/  SEL R152, R4, R3, !P1 ;  /* 0x0000000304987207 */ /* 0x000fe40004800000 */
[----:B------:R-:W-:-:S07]  /*0df0*/  SEL R153, R3, R4, !P1 ;  /* 0x0000000403997207 */ /* 0x000fce0004800000 */
.L_x_8:
[----:B------:R-:W-:-:S08]  /*0e00*/  NOP ;  /* 0x0000000000007918 */ /* 0x000fd00000000000 */
[----:B------:R-:W0:Y:S02]  /*0e10*/  USETMAXREG.TRY_ALLOC.CTAPOOL UP0, 0xe8 ;  /* 0x000000e8000079c8 */ /* 0x000e240008000600 */
[----:B0-----:R-:W-:-:S13]  /*0e20*/  PLOP3.LUT P0, PT, PT, PT, UP0, 0x80, 0x0 ;  /* 0x000000000000781c */ /* 0x001fda0003f0f008 */
[----:B------:R-:W-:Y:S05]  /*0e30*/  @!P0 BRA `(.L_x_8) ;  /* 0xfffffffc00f08947 */ /* 0x000fea000383ffff */
[----:B------:R-:W-:Y:S01]  /*0e40*/  ULDC.64 UR4, c[0x0][0x598] ;  /* 0x0001660000047ab9 */ /* 0x000fe20000000a00 */
[----:B------:R-:W-:Y:S01]  /*0e50*/  ULDC.64 UR36, c[0x0][0x208] ;  /* 0x0000820000247ab9 */ /* 0x000fe20000000a00 */
[----:B------:R-:W-:-:S04]  /*0e60*/  ISETP.NE.U32.AND P0, PT, RZ, UR4, PT ;  /* 0x00000004ff007c0c */ /* 0x000fc8000bf05070 */
[----:B------:R-:W-:-:S13]  /*0e70*/  ISETP.NE.AND.EX P0, PT, RZ, UR5, PT, P0 ;  /* 0x00000005ff007c0c */ /* 0x000fda000bf05300 */
[----:B------:R-:W-:Y:S05]  /*0e80*/  @!P0 BRA `(.L_x_11) ;  /* 0x00000000001c8947 */ /* 0x000fea0003800000 */
[----:B------:R-:W0:Y:S02]  /*0e90*/  LDC.64 R4, c[0x0][0x598] ;  /* 0x00016600ff047b82 */ /* 0x000e240000000a00 */
[----:B0-----:R-:W2:Y:S02]  /*0ea0*/  LDG.E.64 R4, desc[UR36][R4.64] ;  /* 0x0000002404047981 */ /* 0x001ea4000c1e1b00 */
[----:B--2---:R-:W-:-:S04]  /*0eb0*/  ISETP.NE.U32.AND P0, PT, R4, RZ, PT ;  /* 0x000000ff0400720c */ /* 0x004fc80003f05070 */
[----:B------:R-:W-:-:S13]  /*0ec0*/  ISETP.NE.AND.EX P0, PT, R5, RZ, PT, P0 ;  /* 0x000000ff0500720c */ /* 0x000fda0003f05300 */
[----:B------:R-:W-:Y:S05]  /*0ed0*/  @!P0 BRA `(.L_x_11) ;  /* 0x0000000000088947 */ /* 0x000fea0003800000 */
[----:B------:R0:W5:Y:S01]  /*0ee0*/  LD.E R154, desc[UR36][R4.64] ;  /* 0x00000024049a7980 */ /* 0x000162000c101900 */
[----:B------:R-:W-:Y:S05]  /*0ef0*/  BRA `(.L_x_12) ;  /* 0x0000000000247947 */ /* 0x000fea0003800000 */
.L_x_11:
[----:B------:R-:W-:Y:S02]  /*0f00*/  ULDC.64 UR4, c[0x0][0x588] ;  /* 0x0001620000047ab9 */ /* 0x000fe40000000a00 */
[----:B------:R-:W-:-:S04]  /*0f10*/  ISETP.NE.U32.AND P0, PT, RZ, UR4, PT ;  /* 0x00000004ff007c0c */ /* 0x000fc8000bf05070 */
[----:B------:R-:W-:-:S13]  /*0f20*/  ISETP.NE.AND.EX P0, PT, RZ, UR5, PT, P0 ;  /* 0x00000005ff007c0c */ /* 0x000fda000bf05300 */
[----:B------:R-:W-:Y:S05]  /*0f30*/  @!P0 BRA `(.L_x_13) ;  /* 0x00000000000c8947 */ /* 0x000fea0003800000 */
[----:B------:R-:W0:Y:S02]  /*0f40*/  LDC.64 R154, c[0x0][0x588] ;  /* 0x00016200ff9a7b82 */ /* 0x000e240000000a00 */
[----:B0-----:R1:W5:Y:S01]  /*0f50*/  LDG.E R154, desc[UR36][R154.64] ;  /* 0x000000249a9a7981 */ /* 0x001362000c1e1900 */
[----:B------:R-:W-:Y:S05]  /*0f60*/  BRA `(.L_x_12) ;  /* 0x0000000000087947 */ /* 0x000fea0003800000 */
.L_x_13:
[----:B------:R-:W-:Y:S02]  /*0f70*/  ULDC UR4, c[0x0][0x580] ;  /* 0x0001600000047ab9 */ /* 0x000fe40000000800 */
[----:B------:R-:W-:-:S07]  /*0f80*/  IMAD.U32 R154, RZ, RZ, UR4 ;  /* 0x00000004ff9a7e24 */ /* 0x000fce000f8e00ff */
.L_x_12:
[----:B------:R-:W-:Y:S02]  /*0f90*/  ULDC.64 UR4, c[0x0][0x5a0] ;  /* 0x0001680000047ab9 */ /* 0x000fe40000000a00 */
[----:B------:R-:W-:-:S04]  /*0fa0*/  ISETP.NE.U32.AND P0, PT, RZ, UR4, PT ;  /* 0x00000004ff007c0c */ /* 0x000fc8000bf05070 */
[----:B------:R-:W-:-:S13]  /*0fb0*/  ISETP.NE.AND.EX P0, PT, RZ, UR5, PT, P0 ;  /* 0x00000005ff007c0c */ /* 0x000fda000bf05300 */
[----:B------:R-:W-:Y:S05]  /*0fc0*/  @!P0 BRA `(.L_x_14) ;  /* 0x00000000001c8947 */ /* 0x000fea0003800000 */
[----:B0-----:R-:W0:Y:S02]  /*0fd0*/  LDC.64 R4, c[0x0][0x5a0] ;  /* 0x00016800ff047b82 */ /* 0x001e240000000a00 */
[----:B0-----:R-:W2:Y:S02]  /*0fe0*/  LDG.E.64 R4, desc[UR36][R4.64] ;  /* 0x0000002404047981 */ /* 0x001ea4000c1e1b00 */
[----:B--2---:R-:W-:-:S04]  /*0ff0*/  ISETP.NE.U32.AND P0, PT, R4, RZ, PT ;  /* 0x000000ff0400720c */ /* 0x004fc80003f05070 */
[----:B------:R-:W-:-:S13]  /*1000*/  ISETP.NE.AND.EX P0, PT, R5, RZ, PT, P0 ;  /* 0x000000ff0500720c */ /* 0x000fda0003f05300 */
[----:B------:R-:W-:Y:S05]  /*1010*/  @!P0 BRA `(.L_x_14) ;  /* 0x0000000000088947 */ /* 0x000fea0003800000 */
[----:B-1----:R0:W5:Y:S01]  /*1020*/  LD.E R155, desc[UR36][R4.64] ;  /* 0x00000024049b7980 */ /* 0x002162000c101900 */
[----:B------:R-:W-:Y:S05]  /*1030*/  BRA `(.L_x_15) ;  /* 0x0000000000247947 */ /* 0x000fea0003800000 */
.L_x_14:
[----:B------:R-:W-:Y:S02]  /*1040*/  ULDC.64 UR4, c[0x0][0x590] ;  /* 0x0001640000047ab9 */ /* 0x000fe40000000a00 */
[----:B------:R-:W-:-:S04]  /*1050*/  ISETP.NE.U32.AND P0, PT, RZ, UR4, PT ;  /* 0x00000004ff007c0c */ /* 0x000fc8000bf05070 */
[----:B------:R-:W-:-:S13]  /*1060*/  ISETP.NE.AND.EX P0, PT, RZ, UR5, PT, P0 ;  /* 0x00000005ff007c0c */ /* 0x000fda000bf05300 */
[----:B------:R-:W-:Y:S05]  /*1070*/  @!P0 BRA `(.L_x_16) ;  /* 0x00000000000c8947 */ /* 0x000fea0003800000 */
[----:B0-----:R-:W1:Y:S02]  /*1080*/  LDC.64 R4, c[0x0][0x590] ;  /* 0x00016400ff047b82 */ /* 0x001e640000000a00 */
[----:B-1----:R1:W5:Y:S01]  /*1090*/  LDG.E R155, desc[UR36][R4.64] ;  /* 0x00000024049b7981 */ /* 0x002362000c1e1900 */
[----:B------:R-:W-:Y:S05]  /*10a0*/  BRA `(.L_x_15) ;  /* 0x0000000000087947 */ /* 0x000fea0003800000 */
.L_x_16:
[----:B------:R-:W-:Y:S02]  /*10b0*/  ULDC UR4, c[0x0][0x584] ;  /* 0x0001610000047ab9 */ /* 0x000fe40000000800 */
[----:B-1----:R-:W-:-:S07]  /*10c0*/  IMAD.U32 R155, RZ, RZ, UR4 ;  /* 0x00000004ff9b7e24 */ /* 0x002fce000f8e00ff */
.L_x_15:
[----:B------:R-:W-:-:S13]  /*10d0*/  LOP3.LUT P0, RZ, R0, 0xff, RZ, 0xc0, !PT ;  /* 0x000000ff00ff7812 */ /* 0x000fda000780c0ff */
[----:B------:R-:W-:Y:S05]  /*10e0*/  @!P0 EXIT ;  /* 0x000000000000894d */ /* 0x000fea0003800000 */
[----:B------:R-:W-:Y:S01]  /*10f0*/  ULDC UR4, c[0x0][0x28c] ;  /* 0x0000a30000047ab9 */ /* 0x000fe20000000800 */
[----:B------:R-:W-:Y:S01]  /*1100*/  UMOV UR38, URZ ;  /* 0x0000003f00267c82 */ /* 0x000fe20008000000 */
[----:B------:R-:W-:Y:S01]  /*1110*/  UIADD3 UR4, UR4, 0x3f, URZ ;  /* 0x0000003f04047890 */ /* 0x000fe2000fffe03f */
[----:B------:R-:W-:-:S03]  /*1120*/  UMOV UR39, URZ ;  /* 0x0000003f00277c82 */ /* 0x000fc60008000000 */
[----:B------:R-:W-:-:S04]  /*1130*/  USHF.R.S32.HI UR5, URZ, 0x1f, UR4 ;  /* 0x0000001f3f057899 */ /* 0x000fc80008011404 */
[----:B------:R-:W-:-:S04]  /*1140*/  ULEA.HI UR5, UR5, UR4, URZ, 0x6 ;  /* 0x0000000405057291 */ /* 0x000fc8000f8f303f */
[----:B------:R-:W-:-:S12]  /*1150*/  USHF.R.S32.HI UR40, URZ, 0x6, UR5 ;  /* 0x000000063f287899 */ /* 0x000fd80008011405 */
.L_x_296:
[----:B------:R-:W-:Y:S01]  /*1160*/  LOP3.LUT R0, R18, 0x80, RZ, 0xc0, !PT ;  /* 0x0000008012007812 */ /* 0x000fe200078ec0ff */
[----:B------:R-:W2:Y:S01]  /*1170*/  S2UR UR7, SR_CgaCtaId ;  /* 0x00000000000779c3 */ /* 0x000ea20000008800 */
[----:B------:R-:W-:Y:S02]  /*1180*/  UMOV UR6, 0x400 ;  /* 0x0000040000067882 */ /* 0x000fe40000000000 */
[----:B------:R-:W-:-:S06]  /*1190*/  SHF.R.U32.HI R0, RZ, 0x7, R0 ;  /* 0x00000007ff007819 */ /* 0x000fcc0000011600 */
[----:B---3--:R-:W3:Y:S01]  /*11a0*/  SHFL.IDX PT, R0, R0, RZ, 0x1f ;  /* 0x00001fff00007589 */ /* 0x008ee200000e0000 */
[----:B--2---:R-:W-:Y:S01]  /*11b0*/  ULEA UR6, UR7, UR6, 0x18 ;  /* 0x0000000607067291 */ /* 0x004fe2000f8ec03f */
[----:B---3--:R-:W-:-:S13]  /*11c0*/  R2UR UR4, R0 ;  /* 0x00000000000472ca */ /* 0x008fda00000e0000 */
[----:B------:R-:W-:-:S04]  /*11d0*/  ULEA.HI UR5, UR4, UR4, URZ, 0x1 ;  /* 0x0000000404057291 */ /* 0x000fc8000f8f083f */
[----:B------:R-:W-:-:S04]  /*11e0*/  ULOP3.LUT UR5, UR5, 0xffffe, URZ, 0xc0, !UPT ;  /* 0x000ffffe05057892 */ /* 0x000fc8000f8ec03f */
[----:B------:R-:W-:-:S03]  /*11f0*/  UIADD3 UR5, UR4, -UR5, URZ ;  /* 0x8000000504057290 */ /* 0x000fc6000fffe03f */
[----:B------:R-:W-:Y:S01]  /*1200*/  ULDC UR4, c[0x0][0x28c] ;  /* 0x0000a30000047ab9 */ /* 0x000fe20000000800 */
[----:B------:R-:W-:Y:S01]  /*1210*/  ULEA UR5, UR5, UR6, 0xc ;  /* 0x0000000605057291 */ /* 0x000fe2000f8e603f */
[----:B------:R-:W-:-:S03]  /*1220*/  ISETP.LT.AND P0, PT, RZ, UR4, PT ;  /* 0x00000004ff007c0c */ /* 0x000fc6000bf01270 */
[----:B------:R-:W-:-:S04]  /*1230*/  UIADD3 UR5, UR5, 0x100, URZ ;  /* 0x0000010005057890 */ /* 0x000fc8000fffe03f */
[----:B------:R-:W-:-:S04]  /*1240*/  USHF.R.U32.HI UR5, URZ, 0x4, UR5 ;  /* 0x000000043f057899 */ /* 0x000fc80008011605 */
[----:B------:R-:W-:Y:S02]  /*1250*/  ULOP3.LUT UR41, UR5, 0x3fff, URZ, 0xc0, !UPT ;  /* 0x00003fff05297892 */ /* 0x000fe4000f8ec03f */
[----:B0-----:R-:W-:Y:S10]  /*1260*/  @P0 BRA `(.L_x_17) ;  /* 0x0000000000400947 */ /* 0x001ff40003800000 */
[----:B------:R-:W-:Y:S01]  /*1270*/  MOV R0, 0x0 ;  /* 0x0000000000007802 */ /* 0x000fe20000000f00 */
[----:B------:R-:W-:Y:S01]  /*1280*/  ULDC.64 UR4, c[0x4][0x68] ;  /* 0x01001a0000047ab9 */ /* 0x000fe20000000a00 */
[----:B------:R-:W-:Y:S01]  /*1290*/  ULDC.64 UR6, c[0x4][0x8] ;  /* 0x0100020000067ab9 */ /* 0x000fe20000000a00 */
[----:B01----:R-:W-:Y:S01]  /*12a0*/  IMAD.U32 R4, RZ, RZ, UR4 ;  /* 0x00000004ff047e24 */ /* 0x003fe2000f8e00ff */
[----:B------:R0:W1:Y:S01]  /*12b0*/  LDC.64 R14, c[0x4][R0] ;  /* 0x01000000000e7b82 */ /* 0x0000620000000a00 */
[----:B------:R-:W-:Y:S01]  /*12c0*/  IMAD.U32 R5, RZ, RZ, UR5 ;  /* 0x00000005ff057e24 */ /* 0x000fe2000f8e00ff */
[----:B------:R-:W-:Y:S01]  /*12d0*/  ULDC.64 UR4, c[0x4][0x70] ;  /* 0x01001c0000047ab9 */ /* 0x000fe20000000a00 */
[----:B------:R-:W-:Y:S02]  /*12e0*/  IMAD.U32 R10, RZ, RZ, UR6 ;  /* 0x00000006ff0a7e24 */ /* 0x000fe4000f8e00ff */
[----:B------:R-:W-:Y:S02]  /*12f0*/  IMAD.U32 R6, RZ, RZ, UR4 ;  /* 0x00000004ff067e24 */ /* 0x000fe4000f8e00ff */
[----:B------:R-:W-:-:S02]  /*1300*/  IMAD.U32 R7, RZ, RZ, UR5 ;  /* 0x00000005ff077e24 */ /* 0x000fc4000f8e00ff */
[----:B------:R-:W-:Y:S02]  /*1310*/  IMAD.U32 R11, RZ, RZ, UR7 ;  /* 0x00000007ff0b7e24 */ /* 0x000fe4000f8e00ff */
[----:B------:R-:W-:Y:S02]  /*1320*/  IMAD.MOV.U32 R8, RZ, RZ, 0x1e1 ;  /* 0x000001e1ff087424 */ /* 0x000fe400078e00ff */
[----:B------:R-:W-:Y:S02]  /*1330*/  IMAD.MOV.U32 R12, RZ, RZ, 0x1 ;  /* 0x00000001ff0c7424 */ /* 0x000fe400078e00ff */
[----:B0-----:R-:W-:-:S07]  /*1340*/  IMAD.MOV.U32 R13, RZ, RZ, RZ ;  /* 0x000000ffff0d7224 */ /* 0x001fce00078e00ff */
[----:B------:R-:W-:-:S07]  /*1350*/  LEPC R20, `(.L_x_17) ;  /* 0x000000001014794e */ /* 0x000fce0000000000 */
[----:B-1---5:R-:W-:Y:S05]  /*1360*/  CALL.ABS.NOINC R14 ;  /* 0x000000000e007343 */ /* 0x022fea0003c00000 */
.L_x_17:
[----:B------:R-:W-:-:S04]  /*1370*/  LOP3.LUT R0, R19, 0x1, RZ, 0xfc, !PT ;  /* 0x0000000113007812 */ /* 0x000fc800078efcff */
[----:B------:R-:W-:-:S13]  /*1380*/  ISETP.NE.AND P0, PT, R0, 0x3, PT ;  /* 0x000000030000780c */ /* 0x000fda0003f05270 */
[----:B------:R-:W-:Y:S05]  /*1390*/  @!P0 BRA `(.L_x_18) ;  /* 0x0000000000048947 */ /* 0x000fea0003800000 */
[----:B------:R-:W-:Y:S01]  /*13a0*/  BPT.TRAP 0x1 ;  /* 0x000000040000795c */ /* 0x000fe20000300000 */
.L_x_18:
[----:B------:R-:W2:Y:S01]  /*13b0*/  S2UR UR5, SR_CgaCtaId ;  /* 0x00000000000579c3 */ /* 0x000ea20000008800 */
[----:B------:R-:W-:Y:S01]  /*13c0*/  UMOV UR4, 0x400 ;  /* 0x0000040000047882 */ /* 0x000fe20000000000 */
[----:B------:R-:W-:Y:S02]  /*13d0*/  IMAD.U32 R0, RZ, RZ, UR38 ;  /* 0x00000026ff007e24 */ /* 0x000fe4000f8e00ff */
[----:B------:R-:W-:-:S03]  /*13e0*/  IMAD.U32 R3, RZ, RZ, UR39 ;  /* 0x00000027ff037e24 */ /* 0x000fc6000f8e00ff */
[----:B------:R-:W-:Y:S01]  /*13f0*/  SHF.L.U32 R0, R0, 0x1f, RZ ;  /* 0x0000001f00007819 */ /* 0x000fe200000006ff */
[----:B--2---:R-:W-:-:S06]  /*1400*/  ULEA UR4, UR5, UR4, 0x18 ;  /* 0x0000000405047291 */ /* 0x004fcc000f8ec03f */
[----:B------:R-:W-:-:S04]  /*1410*/  IMAD.U32 R6, RZ, RZ, UR4 ;  /* 0x00000004ff067e24 */ /* 0x000fc8000f8e00ff */
[----:B------:R-:W-:-:S04]  /*1420*/  IMAD R3, R3, 0x8, R6 ;  /* 0x0000000803037824 */ /* 0x000fc800078e0206 */
[----:B------:R2:W3:Y:S01]  /*1430*/  SYNCS.PHASECHK.TRANS64.TRYWAIT P1, [R3+URZ], R0 ;  /* 0x00000000030075a7 */ /* 0x0004e2000802017f */
[----:B------:R-:W-:Y:S05]  /*1440*/  @!P0 BRA `(.L_x_19) ;  /* 0x0000000000048947 */ /* 0x000fea0003800000 */
[----:B------:R-:W-:Y:S01]  /*1450*/  BPT.TRAP 0x1 ;  /* 0x000000040000795c */ /* 0x000fe20000300000 */
.L_x_19:
[----:B---3--:R-:W-:Y:S05]  /*1460*/  @P1 BRA `(.L_x_20) ;  /* 0x0000000000081947 */ /* 0x008fea0003800000 */
[----:B------:R-:W3:Y:S02]  /*1470*/  SYNCS.PHASECHK.TRANS64.TRYWAIT P1, [R3+URZ], R0 ;  /* 0x00000000030075a7 */ /* 0x000ee4000802017f */
[----:B---3--:R-:W-:Y:S05]  /*1480*/  @!P1 BRA `(.L_x_21) ;  /* 0x0000008400f09947 */ /* 0x008fea0003800000 */
.L_x_20:
[----:B------:R-:W-:-:S04]  /*1490*/  UISETP.LT.AND UP0, UPT, UR40, 0x1, UPT ;  /* 0x000000012800788c */ /* 0x000fc8000bf01270 */
[----:B------:R-:W-:-:S06]  /*14a0*/  USEL UR4, UR40, 0x1, UP0 ;  /* 0x0000000128047887 */ /* 0x000fcc0008000000 */
[----:B--23--:R-:W-:Y:S01]  /*14b0*/  IMAD.U32 R0, RZ, RZ, UR4 ;  /* 0x00000004ff007e24 */ /* 0x00cfe2000f8e00ff */
[----:B------:R-:W-:Y:S05]  /*14c0*/  WARPSYNC.ALL ;  /* 0x0000000000007948 */ /* 0x000fea0003800000 */
[----:B------:R-:W-:-:S04]  /*14d0*/  IADD3 R0, -R0, UR40, RZ ;  /* 0x0000002800007c10 */ /* 0x000fc8000fffe1ff */
[----:B------:R-:W-:Y:S02]  /*14e0*/  ISETP.GE.AND P1, PT, R0, 0x1, PT ;  /* 0x000000010000780c */ /* 0x000fe40003f26270 */
[----:B------:R-:W-:Y:S01]  /*14f0*/  R2UR UR4, R6 ;  /* 0x00000000060472ca */ /* 0x000fe200000e0000 */
[----:B------:R-:W-:Y:S01]  /*1500*/  ULOP3.LUT UR41, UR41, 0x10000, URZ, 0xfc, !UPT ;  /* 0x0001000029297892 */ /* 0x000fe2000f8efc3f */
[----:B------:R-:W-:Y:S01]  /*1510*/  WARPGROUP.ARRIVE ;  /* 0x00000000000079c5 */ /* 0x000fe20000000000 */
[----:B------:R-:W-:Y:S01]  /*1520*/  UMOV UR5, 0x80000020 ;  /* 0x8000002000057882 */ /* 0x000fe20000000000 */
[----:B------:R-:W-:-:S09]  /*1530*/  UMOV UR7, 0x80000020 ;  /* 0x8000002000077882 */ /* 0x000fd20000000000 */
[----:B------:R-:W-:-:S04]  /*1540*/  UIADD3 UR4, UR4, 0x6100, URZ ;  /* 0x0000610004047890 */ /* 0x000fc8000fffe03f */
[----:B------:R-:W-:-:S04]  /*1550*/  USHF.R.U32.HI UR4, URZ, 0x4, UR4 ;  /* 0x000000043f047899 */ /* 0x000fc80008011604 */
[----:B------:R-:W-:-:S04]  /*1560*/  ULOP3.LUT UR4, UR4, 0x3fff, URZ, 0xc0, !UPT ;  /* 0x00003fff04047892 */ /* 0x000fc8000f8ec03f */
[----:B------:R-:W-:Y:S02]  /*1570*/  ULOP3.LUT UR9, UR4, 0x10000, URZ, 0xfc, !UPT ;  /* 0x0001000004097892 */ /* 0x000fe4000f8efc3f */
[----:B------:R-:W-:Y:S02]  /*1580*/  ULEA UR4, UR39, UR41, 0x9 ;  /* 0x0000002927047291 */ /* 0x000fe4000f8e483f */
[----:B------:R-:W-:-:S09]  /*1590*/  ULEA UR6, UR39, UR9, 0xa ;  /* 0x0000000927067291 */ /* 0x000fd2000f8e503f */
[----:B------:R-:W-:Y:S01]  /*15a0*/  IGMMA.64x256x32.S8.S8 R24, gdesc[UR4], RZ, !UPT, gsb0 ;  /* 0x06600000041879f1 */ /* 0x000fe2000c0410ff */
[----:B------:R-:W-:Y:S02]  /*15b0*/  UIADD3 UR4, UR4, 0x2, URZ ;  /* 0x0000000204047890 */ /* 0x000fe4000fffe03f */
[----:B------:R-:W-:Y:S01]  /*15c0*/  UIADD3 UR6, UR6, 0x2, URZ ;  /* 0x0000000206067890 */ /* 0x000fe2000fffe03f */
[----:B------:R-:W-:Y:S01]  /*15d0*/  UMOV UR5, 0x80000020 ;  /* 0x8000002000057882 */ /* 0x000fe20000000000 */
[----:B------:R-:W-:Y:S01]  /*15e0*/  UMOV UR7, 0x80000020 ;  /* 0x8000002000077882 */ /* 0x000fe20000000000 */
[----:B------:R-:W-:Y:S02]  /*15f0*/  WARPGROUP.DEPBAR.LE gsb0, 0x0 ;  /* 0x00008000000079c5 */ /* 0x000fe40000010000 */
[----:B------:R-:W-:-:S06]  /*1600*/  WARPGROUP.ARRIVE ;  /* 0x00000000000079c5 */ /* 0x000fcc0000000000 */
[----:B------:R-:W-:Y:S03]  /*1610*/  IGMMA.64x256x32.S8.S8 R24, gdesc[UR4], R24, gsb0 ;  /* 0x06600000041879f1 */ /* 0x000fe60008041018 */
[----:B------:R-:W-:Y:S02]  /*1620*/  WARPGROUP.DEPBAR.LE gsb0, 0x0 ;  /* 0x00008000000079c5 */ /* 0x000fe40000010000 */
[----:B------:R-:W-:Y:S05]  /*1630*/  @!P1 BRA `(.L_x_22) ;  /* 0x0000000000e49947 */ /* 0x000fea0003800000 */
[----:B------:R-:W-:Y:S02]  /*1640*/  UIADD3 UR4, UR39, 0x1, URZ ;  /* 0x0000000127047890 */ /* 0x000fe4000fffe03f */
[----:B------:R-:W-:Y:S02]  /*1650*/  IMAD.U32 R3, RZ, RZ, UR39 ;  /* 0x00000027ff037e24 */ /* 0x000fe4000f8e00ff */
[----:B------:R-:W-:-:S04]  /*1660*/  UISETP.NE.AND UP0, UPT, UR4, 0x3, UPT ;  /* 0x000000030400788c */ /* 0x000fc8000bf05270 */
[----:B------:R-:W-:Y:S02]  /*1670*/  USEL UR5, URZ, 0x1, UP0 ;  /* 0x000000013f057887 */ /* 0x000fe40008000000 */
[----:B------:R-:W-:Y:S02]  /*1680*/  USEL UR8, UR4, URZ, UP0 ;  /* 0x0000003f04087287 */ /* 0x000fe40008000000 */
[----:B------:R-:W-:-:S06]  /*1690*/  ULOP3.LUT UR5, UR38, UR5, URZ, 0x3c, !UPT ;  /* 0x0000000526057292 */ /* 0x000fcc000f8e3c3f */
[----:B------:R-:W-:-:S07]  /*16a0*/  IMAD.U32 R7, RZ, RZ, UR5 ;  /* 0x00000005ff077e24 */ /* 0x000fce000f8e00ff */
.L_x_29:
[----:B------:R-:W-:Y:S05]  /*16b0*/  @!P0 BRA `(.L_x_23) ;  /* 0x0000000000048947 */ /* 0x000fea0003800000 */
[----:B------:R-:W-:Y:S01]  /*16c0*/  BPT.TRAP 0x1 ;  /* 0x000000040000795c */ /* 0x000fe20000300000 */
.L_x_23:
[----:B------:R-:W2:Y:S01]  /*16d0*/  S2UR UR5, SR_CgaCtaId ;  /* 0x00000000000579c3 */ /* 0x000ea20000008800 */
[----:B------:R-:W-:Y:S01]  /*16e0*/  UMOV UR4, 0x400 ;  /* 0x0000040000047882 */ /* 0x000fe20000000000 */
[----:B01----:R-:W-:Y:S01]  /*16f0*/  IMAD.U32 R5, RZ, RZ, UR8 ;  /* 0x00000008ff057e24 */ /* 0x003fe2000f8e00ff */
[----:B------:R-:W-:Y:S01]  /*1700*/  SHF.L.U32 R4, R7, 0x1f, RZ ;  /* 0x0000001f07047819 */ /* 0x000fe200000006ff */
[----:B--2---:R-:W-:-:S06]  /*1710*/  ULEA UR4, UR5, UR4, 0x18 ;  /* 0x0000000405047291 */ /* 0x004fcc000f8ec03f */
[----:B------:R-:W-:-:S04]  /*1720*/  IMAD.U32 R6, RZ, RZ, UR4 ;  /* 0x00000004ff067e24 */ /* 0x000fc8000f8e00ff */
[----:B------:R-:W-:-:S04]  /*1730*/  IMAD R5, R5, 0x8, R6 ;  /* 0x0000000805057824 */ /* 0x000fc800078e0206 */
[----:B------:R0:W1:Y:S01]  /*1740*/  SYNCS.PHASECHK.TRANS64.TRYWAIT P1, [R5+URZ], R4 ;  /* 0x00000004050075a7 */ /* 0x000062000802017f */
[----:B------:R-:W-:Y:S05]  /*1750*/  @!P0 BRA `(.L_x_24) ;  /* 0x0000000000048947 */ /* 0x000fea0003800000 */
[----:B------:R-:W-:Y:S01]  /*1760*/  BPT.TRAP 0x1 ;  /* 0x000000040000795c */ /* 0x000fe20000300000 */
.L_x_24:
[----:B-1----:R-:W-:Y:S05]  /*1770*/  @P1 BRA `(.L_x_25) ;  /* 0x0000000000081947 */ /* 0x002fea0003800000 */
[----:B------:R-:W1:Y:S02]  /*1780*/  SYNCS.PHASECHK.TRANS64.TRYWAIT P1, [R5+URZ], R4 ;  /* 0x00000004050075a7 */ /* 0x000e64000802017f */
[----:B-1----:R-:W-:Y:S05]  /*1790*/  @!P1 BRA `(.L_x_26) ;  /* 0x0000008400409947 */ /* 0x002fea0003800000 */
.L_x_25:
[----:B------:R-:W-:Y:S01]  /*17a0*/  ULEA UR4, UR8, UR41, 0x9 ;  /* 0x0000002908047291 */ /* 0x000fe2000f8e483f */
[----:B------:R-:W-:Y:S01]  /*17b0*/  WARPGROUP.ARRIVE ;  /* 0x00000000000079c5 */ /* 0x000fe20000000000 */
[----:B------:R-:W-:Y:S01]  /*17c0*/  ULEA UR6, UR8, UR9, 0xa ;  /* 0x0000000908067291 */ /* 0x000fe2000f8e503f */
[----:B------:R-:W-:Y:S01]  /*17d0*/  UMOV UR5, 0x80000020 ;  /* 0x8000002000057882 */ /* 0x000fe20000000000 */
[----:B------:R-:W-:-:S07]  /*17e0*/  UMOV UR7, 0x80000020 ;  /* 0x8000002000077882 */ /* 0x000fce0000000000 */
[----:B------:R-:W-:Y:S01]  /*17f0*/  IGMMA.64x256x32.S8.S8 R24, gdesc[UR4], R24, gsb0 ;  /* 0x06600000041879f1 */ /* 0x000fe20008041018 */
        /* <DEDUP_REMOVED lines=9> */
[----:B------:R-:W-:Y:S01]  /*1890*/  BPT.TRAP 0x1 ;  /* 0x000000040000795c */ /* 0x000fe20000300000 */
.L_x_27:
[----:B------:R-:W-:-:S13]  /*18a0*/  ISETP.NE.AND P1, PT, R157, RZ, PT ;  /* 0x000000ff9d00720c */ /* 0x000fda0003f25270 */
[----:B01----:R-:W-:-:S04]  /*18b0*/  @P1 IMAD R4, R3, 0x8, R6 ;  /* 0x0000000803041824 */ /* 0x003fc800078e0206 */
[----:B------:R-:W-:-:S05]  /*18c0*/  @P1 VIADD R4, R4, 0x18 ;  /* 0x0000001804041836 */ /* 0x000fca0000000000 */
[----:B------:R-:W-:-:S04]  /*18d0*/  @P1 PRMT R4, R23, 0x654, R4 ;  /* 0x0000065417041816 */ /* 0x000fc80000000004 */
[----:B------:R0:W-:Y:S01]  /*18e0*/  @P1 SYNCS.ARRIVE.TRANS64.RED.A1T0 RZ, [R4+URZ], RZ ;  /* 0x000000ff04ff19a7 */ /* 0x0001e2000810043f */
[----:B------:R-:W-:-:S13]  /*18f0*/  ISETP.GT.U32.AND P1, PT, R19, 0x1, PT ;  /* 0x000000011300780c */ /* 0x000fda0003f24070 */
[----:B0-----:R-:W-:Y:S05]  /*1900*/  @P1 BRA `(.L_x_28) ;  /* 0x0000000000041947 */ /* 0x001fea0003800000 */
[----:B------:R-:W-:Y:S01]  /*1910*/  BPT.TRAP 0x1 ;  /* 0x000000040000795c */ /* 0x000fe20000300000 */
.L_x_28:
[----:B------:R-:W-:Y:S01]  /*1920*/  UIADD3 UR8, UR8, 0x1, URZ ;  /* 0x0000000108087890 */ /* 0x000fe2000fffe03f */
[C---:B------:R-:W-:Y:S01]  /*1930*/  ISETP.GT.AND P2, PT, R0.reuse, 0x1, PT ;  /* 0x000000010000780c */ /* 0x040fe20003f44270 */
[----:B------:R-:W-:Y:S02]  /*1940*/  VIADD R3, R3, 0x1 ;  /* 0x0000000103037836 */ /* 0x000fe40000000000 */
[----:B------:R-:W-:Y:S01]  /*1950*/  UISETP.NE.AND UP0, UPT, UR8, 0x3, UPT ;  /* 0x000000030800788c */ /* 0x000fe2000bf05270 */
[----:B------:R-:W-:Y:S02]  /*1960*/  VIADD R0, R0, 0xffffffff ;  /* 0xffffffff00007836 */ /* 0x000fe40000000000 */
[C---:B------:R-:W-:Y:S01]  /*1970*/  ISETP.NE.AND P1, PT, R3.reuse, 0x3, PT ;  /* 0x000000030300780c */ /* 0x040fe20003f25270 */
[----:B------:R-:W-:Y:S02]  /*1980*/  USEL UR4, URZ, 0x1, UP0 ;  /* 0x000000013f047887 */ /* 0x000fe40008000000 */
[----:B------:R-:W-:Y:S01]  /*1990*/  USEL UR8, UR8, URZ, UP0 ;  /* 0x0000003f08087287 */ /* 0x000fe20008000000 */
[----:B------:R-:W-:-:S03]  /*19a0*/  SEL R3, R3, RZ, P1 ;  /* 0x000000ff03037207 */ /* 0x000fc60000800000 */
[----:B------:R-:W-:Y:S01]  /*19b0*/  LOP3.LUT R7, R7, UR4, RZ, 0x3c, !PT ;  /* 0x0000000407077c12 */ /* 0x000fe2000f8e3cff */
[----:B------:R-:W-:Y:S07]  /*19c0*/  @P2 BRA `(.L_x_29) ;  /* 0xfffffffc00382947 */ /* 0x000fee000383ffff */
.L_x_22:
[----:B------:R-:W2:Y:S02]  /*19d0*/  LDC R0, c[0x0][0x28c] ;  /* 0x0000a300ff007b82 */ /* 0x000ea40000000800 */
[----:B--2---:R-:W-:-:S13]  /*19e0*/  ISETP.GE.AND P1, PT, R0, 0x1, PT ;  /* 0x000000010000780c */ /* 0x004fda0003f26270 */
[----:B------:R-:W-:Y:S05]  /*19f0*/  @!P1 BRA `(.L_x_30) ;  /* 0x0000000000509947 */ /* 0x000fea0003800000 */
[----:B------:R-:W-:Y:S05]  /*1a00*/  @!P0 BRA `(.L_x_31) ;  /* 0x0000000000048947 */ /* 0x000fea0003800000 */
[----:B------:R-:W-:Y:S01]  /*1a10*/  BPT.TRAP 0x1 ;  /* 0x000000040000795c */ /* 0x000fe20000300000 */
.L_x_31:
[----:B------:R-:W-:Y:S01]  /*1a20*/  ISETP.NE.AND P1, PT, R157, RZ, PT ;  /* 0x000000ff9d00720c */ /* 0x000fe20003f25270 */
[----:B------:R-:W-:Y:S01]  /*1a30*/  BSSY B0, `(.L_x_32) ;  /* 0x000000e000007945 */ /* 0x000fe20003800000 */
[----:B------:R-:W-:-:S11]  /*1a40*/  ISETP.GT.U32.AND P0, PT, R19, 0x1, PT ;  /* 0x000000011300780c */ /* 0x000fd60003f04070 */
[----:B------:R-:W-:Y:S05]  /*1a50*/  @!P1 BRA `(.L_x_33) ;  /* 0x00000000002c9947 */ /* 0x000fea0003800000 */
[----:B------:R-:W-:-:S04]  /*1a60*/  UISETP.LT.AND UP0, UPT, UR40, 0x1, UPT ;  /* 0x000000012800788c */ /* 0x000fc8000bf01270 */
[----:B------:R-:W-:-:S04]  /*1a70*/  USEL UR6, UR40, 0x1, UP0 ;  /* 0x0000000128067887 */ /* 0x000fc80008000000 */
[----:B------:R-:W-:-:S04]  /*1a80*/  UIADD3 UR6, UR39, UR40, -UR6 ;  /* 0x0000002827067290 */ /* 0x000fc8000fffe806 */
[----:B------:R-:W-:-:S04]  /*1a90*/  UIMAD.WIDE.U32 UR4, UR6, -0x55555555, URZ ;  /* 0xaaaaaaab060478a5 */ /* 0x000fc8000f8e003f */
[----:B------:R-:W-:-:S04]  /*1aa0*/  USHF.R.U32.HI UR4, URZ, 0x1, UR5 ;  /* 0x000000013f047899 */ /* 0x000fc80008011605 */
[----:B------:R-:W-:-:S06]  /*1ab0*/  UIMAD UR6, UR4, -0x3, UR6 ;  /* 0xfffffffd040678a4 */ /* 0x000fcc000f8e0206 */
[----:B------:R-:W-:-:S04]  /*1ac0*/  IMAD.U32 R3, RZ, RZ, UR6 ;  /* 0x00000006ff037e24 */ /* 0x000fc8000f8e00ff */
[----:B------:R-:W-:-:S04]  /*1ad0*/  IMAD R0, R3, 0x8, R6 ;  /* 0x0000000803007824 */ /* 0x000fc800078e0206 */
[----:B------:R-:W-:-:S05]  /*1ae0*/  VIADD R0, R0, 0x18 ;  /* 0x0000001800007836 */ /* 0x000fca0000000000 */
[----:B------:R-:W-:-:S04]  /*1af0*/  PRMT R0, R23, 0x654, R0 ;  /* 0x0000065417007816 */ /* 0x000fc80000000000 */
[----:B------:R2:W-:Y:S03]  /*1b00*/  SYNCS.ARRIVE.TRANS64.RED.A1T0 RZ, [R0+URZ], RZ ;  /* 0x000000ff00ff79a7 */ /* 0x0005e6000810043f */
.L_x_33:
[----:B------:R-:W-:Y:S05]  /*1b10*/  BSYNC B0 ;  /* 0x0000000000007941 */ /* 0x000fea0003800000 */
.L_x_32:
[----:B------:R-:W-:Y:S05]  /*1b20*/  @P0 BRA `(.L_x_30) ;  /* 0x0000000000040947 */ /* 0x000fea0003800000 */
[----:B------:R-:W-:Y:S01]  /*1b30*/  BPT.TRAP 0x1 ;  /* 0x000000040000795c */ /* 0x000fe20000300000 */
.L_x_30:
[----:B------:R-:W3:Y:S01]  /*1b40*/  LDC R13, c[0x0][0x288] ;  /* 0x0000a200ff0d7b82 */ /* 0x000ee20000000800 */
[--C-:B--2---:R-:W-:Y:S01]  /*1b50*/  SHF.R.U32.HI R0, RZ, 0x2, R18.reuse ;  /* 0x00000002ff007819 */ /* 0x104fe20000011612 */
[----:B------:R-:W-:Y:S01]  /*1b60*/  UIADD3 UR39, UR40, UR39, URZ ;  /* 0x0000002728277290 */ /* 0x000fe2000fffe03f */
[----:B01----:R-:W-:Y:S01]  /*1b70*/  SHF.R.U32.HI R5, RZ, 0x7, R18 ;  /* 0x00000007ff057819 */ /* 0x003fe20000011612 */
[----:B------:R-:W-:Y:S01]  /*1b80*/  ULDC UR7, c[0x0][0x284] ;  /* 0x0000a10000077ab9 */ /* 0x000fe20000000800 */
[----:B------:R-:W-:Y:S01]  /*1b90*/  LOP3.LUT R4, R18, 0x60, RZ, 0xc0, !PT ;  /* 0x0000006012047812 */ /* 0x000fe200078ec0ff */
[----:B------:R-:W-:Y:S01]  /*1ba0*/  UISETP.GT.U32.AND UP0, UPT, UR39, 0x2, UPT ;  /* 0x000000022700788c */ /* 0x000fe2000bf04070 */
[----:B------:R-:W-:Y:S01]  /*1bb0*/  LOP3.LUT R3, R0, 0x7, RZ, 0xc0, !PT ;  /* 0x0000000700037812 */ /* 0x000fe200078ec0ff */
[----:B------:R-:W-:Y:S01]  /*1bc0*/  UISETP.GE.U32.AND UP1, UPT, UR40, 0x3, UPT ;  /* 0x000000032800788c */ /* 0x000fe2000bf26070 */
[----:B------:R-:W-:Y:S01]  /*1bd0*/  LOP3.LUT R0, R5, 0x1, RZ, 0xc0, !PT ;  /* 0x0000000105007812 */ /* 0x000fe200078ec0ff */
[----:B------:R-:W-:Y:S01]  /*1be0*/  UISETP.LT.U32.AND UP0, UPT, UR40, 0x3, UP0 ;  /* 0x000000032800788c */ /* 0x000fe20008701070 */
[----:B------:R-:W-:Y:S01]  /*1bf0*/  SHF.R.U32.HI R6, RZ, 0x1, R4 ;  /* 0x00000001ff067819 */ /* 0x000fe20000011604 */
[----:B------:R-:W-:Y:S01]  /*1c00*/  IMAD.SHL.U32 R4, R18, 0x2, RZ ;  /* 0x0000000212047824 */ /* 0x000fe200078e00ff */
[----:B------:R-:W-:Y:S01]  /*1c10*/  SHF.R.S32.HI R14, RZ, 0x1f, R22 ;  /* 0x0000001fff0e7819 */ /* 0x000fe20000011416 */
[----:B------:R-:W-:Y:S01]  /*1c20*/  IMAD.SHL.U32 R8, R0, 0x40, RZ ;  /* 0x0000004000087824 */ /* 0x000fe200078e00ff */
[--C-:B------:R-:W-:Y:S01]  /*1c30*/  IADD3 R5, RZ, -R6, -R3.reuse ;  /* 0x80000006ff057210 */ /* 0x100fe20007ffe803 */
[----:B------:R-:W-:Y:S01]  /*1c40*/  ULDC.64 UR8, c[0x0][0x5d0] ;  /* 0x0001740000087ab9 */ /* 0x000fe20000000a00 */
[----:B------:R-:W-:Y:S01]  /*1c50*/  LOP3.LUT R9, R4, 0x6, RZ, 0xc0, !PT ;  /* 0x0000000604097812 */ /* 0x000fe200078ec0ff */
[----:B------:R-:W-:Y:S01]  /*1c60*/  UIMAD.WIDE.U32 UR4, UR39, -0x55555555, URZ ;  /* 0xaaaaaaab270478a5 */ /* 0x000fe2000f8e003f */
[----:B------:R-:W-:Y:S01]  /*1c70*/  LOP3.LUT R3, R8, 0x40, R3, 0xe2, !PT ;  /* 0x0000004008037812 */ /* 0x000fe200078ee203 */
[----:B------:R-:W-:Y:S01]  /*1c80*/  IMAD R7, R0, -0x40, R5 ;  /* 0xffffffc000077824 */ /* 0x000fe200078e0205 */
[----:B------:R-:W-:Y:S01]  /*1c90*/  LOP3.LUT R0, R18, 0x3, RZ, 0xc0, !PT ;  /* 0x0000000312007812 */ /* 0x000fe200078ec0ff */
[----:B------:R-:W-:Y:S01]  /*1ca0*/  USEL UR6, URZ, 0x1, !UP0 ;  /* 0x000000013f067887 */ /* 0x000fe2000c000000 */
[----:B------:R-:W-:Y:S01]  /*1cb0*/  PRMT R8, R9, 0x6540, R152 ;  /* 0x0000654009087816 */ /* 0x000fe20000000098 */
[----:B------:R-:W-:Y:S01]  /*1cc0*/  IMAD.SHL.U32 R152, R152, 0x100, RZ ;  /* 0x0000010098987824 */ /* 0x000fe200078e00ff */
[----:B------:R-:W-:Y:S01]  /*1cd0*/  USHF.R.U32.HI UR4, URZ, 0x1, UR5 ;  /* 0x000000013f047899 */ /* 0x000fe20008011605 */
[----:B---3--:R-:W-:Y:S01]  /*1ce0*/  IMAD R11, R0, -0x2, R13 ;  /* 0xfffffffe000b7824 */ /* 0x008fe200078e020d */
[--C-:B------:R-:W-:Y:S01]  /*1cf0*/  SHF.R.S32.HI R9, RZ, 0x1f, R8.reuse ;  /* 0x0000001fff097819 */ /* 0x100fe20000011408 */
[C---:B------:R-:W-:Y:S01]  /*1d00*/  IMAD.SHL.U32 R0, R153.reuse, 0x80, RZ ;  /* 0x0000008099007824 */ /* 0x040fe200078e00ff */
[----:B------:R-:W-:Y:S01]  /*1d10*/  ISETP.GE.AND P0, PT, R152, R13, PT ;  /* 0x0000000d9800720c */ /* 0x000fe20003f06270 */
[----:B------:R-:W-:Y:S01]  /*1d20*/  IMAD R5, R14, UR8, RZ ;  /* 0x000000080e057c24 */ /* 0x000fe2000f8e02ff */
[----:B------:R-:W-:Y:S01]  /*1d30*/  ULOP3.LUT UR38, UR38, UR6, URZ, 0x3c, !UPT ;  /* 0x0000000626267292 */ /* 0x000fe2000f8e3c3f */
[----:B------:R-:W-:Y:S01]  /*1d40*/  IMAD.WIDE R12, R153, 0x80, RZ ;  /* 0x00000080990c7825 */ /* 0x000fe200078e02ff */
[C---:B------:R-:W-:Y:S01]  /*1d50*/  ISETP.GE.OR P0, PT, R0.reuse, UR7, P0 ;  /* 0x0000000700007c0c */ /* 0x040fe20008706670 */
[----:B------:R-:W-:Y:S01]  /*1d60*/  UIMAD UR39, UR4, -0x3, UR39 ;  /* 0xfffffffd042778a4 */ /* 0x000fe2000f8e0227 */
[----:B------:R-:W-:Y:S01]  /*1d70*/  IADD3 R20, -R0, UR7, R7 ;  /* 0x0000000700147c10 */ /* 0x000fe2000fffe107 */
[C---:B------:R-:W-:Y:S01]  /*1d80*/  IMAD R15, R22.reuse, UR9, R5 ;  /* 0x00000009160f7c24 */ /* 0x040fe2000f8e0205 */
[----:B------:R-:W-:Y:S01]  /*1d90*/  @UP1 ULOP3.LUT UR38, UR38, 0x1, UR4, 0x78, !UPT ;  /* 0x0000000126261892 */ /* 0x000fe2000f8e7804 */
[----:B------:R-:W-:Y:S01]  /*1da0*/  IMAD.WIDE.U32 R4, R22, UR8, R8 ;  /* 0x0000000816047c25 */ /* 0x000fe2000f8e0008 */
[----:B------:R-:W-:-:S03]  /*1db0*/  LOP3.LUT R163, R12, R3, R6, 0xfe, !PT ;  /* 0x000000030ca37212 */ /* 0x000fc600078efe06 */
[----:B------:R-:W-:Y:S02]  /*1dc0*/  IMAD.IADD R5, R5, 0x1, R15 ;  /* 0x0000000105057824 */ /* 0x000fe400078e020f */
[----:B------:R-:W-:Y:S02]  /*1dd0*/  IMAD.IADD R0, R11, 0x1, -R152 ;  /* 0x000000010b007824 */ /* 0x000fe400078e0a98 */
[----:B------:R-:W-:Y:S01]  /*1de0*/  IMAD.MOV.U32 R153, RZ, RZ, -0x1 ;  /* 0xffffffffff997424 */ /* 0x000fe200078e00ff */
[----:B------:R-:W-:Y:S06]  /*1df0*/  @P0 BRA `(.L_x_34) ;  /* 0x0000006000a40947 */ /* 0x000fec0003800000 */
[----:B------:R-:W0:Y:S01]  /*1e00*/  LDC.64 R10, c[0x0][0x5c8] ;  /* 0x00017200ff0a7b82 */ /* 0x000e220000000a00 */
[----:B------:R-:W-:Y:S01]  /*1e10*/  ULDC.64 UR4, c[0x0][0x5c0] ;  /* 0x0001700000047ab9 */ /* 0x000fe20000000a00 */
[----:B------:R-:W-:Y:S01]  /*1e20*/  BSSY B0, `(.L_x_34) ;  /* 0x0000626000007945 */ /* 0x000fe20003800000 */
[-C--:B0-----:R-:W-:Y:S02]  /*1e30*/  IMAD R6, R13, R10.reuse, RZ ;  /* 0x0000000a0d067224 */ /* 0x081fe400078e02ff */
[----:B------:R-:W-:-:S04]  /*1e40*/  IMAD.WIDE.U32 R4, R163, R10, R4 ;  /* 0x0000000aa3047225 */ /* 0x000fc800078e0004 */
[----:B------:R-:W-:Y:S01]  /*1e50*/  IMAD R3, R163, R11, R6 ;  /* 0x0000000ba3037224 */ /* 0x000fe200078e0206 */
[----:B------:R-:W-:-:S03]  /*1e60*/  IADD3 R4, P0, R4, UR4, RZ ;  /* 0x0000000404047c10 */ /* 0x000fc6000ff1e0ff */
[----:B------:R-:W-:Y:S01]  /*1e70*/  IMAD.IADD R3, R5, 0x1, R3 ;  /* 0x0000000105037824 */ /* 0x000fe200078e0203 */
[----:B------:R-:W-:-:S04]  /*1e80*/  LEA R6, P1, R10, R4, 0x3 ;  /* 0x000000040a067211 */ /* 0x000fc800078218ff */
[----:B------:R-:W-:Y:S02]  /*1e90*/  IADD3.X R5, R3, UR5, RZ, P0, !PT ;  /* 0x0000000503057c10 */ /* 0x000fe400087fe4ff */
[----:B-----5:R-:W-:Y:S02]  /*1ea0*/  ISETP.NE.AND P0, PT, R155, RZ, PT ;  /* 0x000000ff9b00720c */ /* 0x020fe40003f05270 */
[----:B------:R-:W-:-:S11]  /*1eb0*/  LEA.HI.X R7, R10, R5, R11, 0x3, P1 ;  /* 0x000000050a077211 */ /* 0x000fd600008f1c0b */
[----:B------:R-:W-:Y:S05]  /*1ec0*/  @!P0 BRA `(.L_x_35) ;  /* 0x0000004800648947 */ /* 0x000fea0003800000 */
[----:B------:R-:W0:Y:S01]  /*1ed0*/  LDC.64 R158, c[0x0][0x5b0] ;  /* 0x00016c00ff9e7b82 */ /* 0x000e220000000a00 */
[----:B------:R-:W-:Y:S01]  /*1ee0*/  ULDC.64 UR4, c[0x0][0x5b8] ;  /* 0x00016e0000047ab9 */ /* 0x000fe20000000a00 */
[----:B------:R-:W-:Y:S01]  /*1ef0*/  ISETP.GE.AND P1, PT, R20, 0x1, PT ;  /* 0x000000011400780c */ /* 0x000fe20003f26270 */
[----:B------:R-:W-:Y:S01]  /*1f00*/  IMAD R3, R14, UR4, RZ ;  /* 0x000000040e037c24 */ /* 0x000fe2000f8e02ff */
[----:B------:R-:W-:Y:S01]  /*1f10*/  BSSY B1, `(.L_x_36) ;  /* 0x0000010000017945 */ /* 0x000fe20003800000 */
[----:B------:R-:W-:Y:S01]  /*1f20*/  IMAD.WIDE.U32 R14, R22, UR4, R8 ;  /* 0x00000004160e7c25 */ /* 0x000fe2000f8e0008 */
[----:B------:R-:W-:Y:S02]  /*1f30*/  ISETP.LT.OR P2, PT, R0, 0x1, !P1 ;  /* 0x000000010000780c */ /* 0x000fe40004f41670 */
[----:B------:R-:W1:Y:S01]  /*1f40*/  LDC.64 R160, c[0x0][0x5a8] ;  /* 0x00016a00ffa07b82 */ /* 0x000e620000000a00 */
[----:B------:R-:W-:Y:S02]  /*1f50*/  IMAD R3, R22, UR5, R3 ;  /* 0x0000000516037c24 */ /* 0x000fe4000f8e0203 */
[----:B------:R-:W-:-:S02]  /*1f60*/  IMAD.MOV.U32 R10, RZ, RZ, R14 ;  /* 0x000000ffff0a7224 */ /* 0x000fc400078e000e */
[----:B------:R-:W-:Y:S02]  /*1f70*/  IMAD.IADD R11, R15, 0x1, R3 ;  /* 0x000000010f0b7824 */ /* 0x000fe400078e0203 */
[-C--:B0-----:R-:W-:Y:S01]  /*1f80*/  IMAD R12, R13, R158.reuse, RZ ;  /* 0x0000009e0d0c7224 */ /* 0x081fe200078e02ff */
[----:B------:R-:W-:Y:S01]  /*1f90*/  SHF.L.U64.HI R13, R158, 0x3, R159 ;  /* 0x000000039e0d7819 */ /* 0x000fe2000001029f */
[----:B------:R-:W-:-:S04]  /*1fa0*/  IMAD.WIDE.U32 R8, R163, R158, R10 ;  /* 0x0000009ea3087225 */ /* 0x000fc800078e000a */
[----:B------:R-:W-:Y:S01]  /*1fb0*/  IMAD R21, R163, R159, R12 ;  /* 0x0000009fa3157224 */ /* 0x000fe200078e020c */
[----:B-1----:R-:W-:Y:S01]  /*1fc0*/  IADD3 R8, P0, R8, R160, RZ ;  /* 0x000000a008087210 */ /* 0x002fe20007f1e0ff */
[----:B------:R-:W-:-:S03]  /*1fd0*/  IMAD.SHL.U32 R12, R158, 0x8, RZ ;  /* 0x000000089e0c7824 */ /* 0x000fc600078e00ff */
[----:B------:R-:W-:Y:S01]  /*1fe0*/  IADD3.X R9, R161, R9, R21, P0, !PT ;  /* 0x00000009a1097210 */ /* 0x000fe200007fe415 */
[----:B------:R-:W-:Y:S08]  /*1ff0*/  @P2 BRA `(.L_x_37) ;  /* 0x0000000000042947 */ /* 0x000ff00003800000 */
[----:B------:R0:W5:Y:S02]  /*2000*/  LDG.E.U8 R156, desc[UR36][R8.64] ;  /* 0x00000024089c7981 */ /* 0x000164000c1e1100 */
.L_x_37:
[----:B------:R-:W-:Y:S05]  /*2010*/  BSYNC B1 ;  /* 0x0000000000017941 */ /* 0x000fea0003800000 */
.L_x_36:
[----:B-----5:R-:W-:Y:S01]  /*2020*/  LOP3.LUT R3, R156, 0xffff, RZ, 0xc0, !PT ;  /* 0x0000ffff9c037812 */ /* 0x020fe200078ec0ff */
[----:B------:R-:W-:Y:S01]  /*2030*/  IMAD.WIDE.U32 R12, R163, R158, R12 ;  /* 0x0000009ea30c7225 */ /* 0x000fe200078e000c */
[----:B------:R-:W-:Y:S01]  /*2040*/  ISETP.GE.AND P0, PT, R20, 0x9, PT ;  /* 0x000000091400780c */ /* 0x000fe20003f06270 */
[----:B------:R-:W-:Y:S01]  /*2050*/  BSSY B1, `(.L_x_38) ;  /* 0x000000f000017945 */ /* 0x000fe20003800000 */
[----:B------:R-:W-:Y:S01]  /*2060*/  PRMT R15, R3, 0x8880, RZ ;  /* 0x00008880030f7816 */ /* 0x000fe200000000ff */
[----:B------:R-:W-:Y:S01]  /*2070*/  IMAD.IADD R3, R21, 0x1, R13 ;  /* 0x0000000115037824 */ /* 0x000fe200078e020d */
[----:B------:R-:W-:-:S03]  /*2080*/  IADD3 R10, P3, P4, R14, R160, R12 ;  /* 0x000000a00e0a7210 */ /* 0x000fc60007c7e00c */
[----:B------:R-:W-:Y:S01]  /*2090*/  IMAD.MOV.U32 R12, RZ, RZ, R15 ;  /* 0x000000ffff0c7224 */ /* 0x000fe200078e000f */
[----:B------:R-:W-:Y:S02]  /*20a0*/  IADD3.X R11, R11, R161, R3, P3, P4 ;  /* 0x000000a10b0b7210 */ /* 0x000fe40001fe8403 */
[----:B------:R-:W-:Y:S01]  /*20b0*/  ISETP.LT.OR P3, PT, R0, 0x2, !P1 ;  /* 0x000000020000780c */ /* 0x000fe20004f61670 */
[----:B------:R-:W-:Y:S01]  /*20c0*/  IMAD R3, R12, R155, RZ ;  /* 0x0000009b0c037224 */ /* 0x000fe200078e02ff */
[----:B------:R-:W-:-:S03]  /*20d0*/  ISETP.LT.OR P4, PT, R0, 0x1, !P0 ;  /* 0x000000010000780c */ /* 0x000fc60004781670 */
[----:B------:R-:W-:-:S05]  /*20e0*/  @!P2 IMAD R13, R24, R154, R3 ;  /* 0x0000009a180da224 */ /* 0x000fca00078e0203 */
[----:B------:R1:W-:Y:S03]  /*20f0*/  @!P2 STG.E.U8 desc[UR36][R4.64], R13 ;  /* 0x0000000d0400a986 */ /* 0x0003e6000c101124 */
[----:B------:R-:W-:Y:S05]  /*2100*/  @P3 BRA `(.L_x_39) ;  /* 0x00000000000c3947 */ /* 0x000fea0003800000 */
[----:B------:R-:W2:Y:S02]  /*2110*/  LDG.E.U8 R156, desc[UR36][R8.64+0x1] ;  /* 0x00000124089c7981 */ /* 0x000ea4000c1e1100 */
[----:B--2---:R-:W-:-:S05]  /*2120*/  PRMT R12, R156, 0x8880, RZ ;  /* 0x000088809c0c7816 */ /* 0x004fca00000000ff */
[----:B------:R-:W-:-:S07]  /*2130*/  IMAD R3, R12, R155, RZ ;  /* 0x0000009b0c037224 */ /* 0x000fce00078e02ff */
.L_x_39:
[----:B------:R-:W-:Y:S05]  /*2140*/  BSYNC B1 ;  /* 0x0000000000017941 */ /* 0x000fea0003800000 */
.L_x_38:
[----:B------:R-:W-:Y:S01]  /*2150*/  @!P3 IMAD R25, R25, R154, R3 ;  /* 0x0000009a1919b224 */ /* 0x000fe200078e0203 */
[----:B------:R-:W-:Y:S04]  /*2160*/  BSSY B1, `(.L_x_40) ;  /* 0x0000006000017945 */ /* 0x000fe80003800000 */
[----:B------:R2:W-:Y:S01]  /*2170*/  @!P3 STG.E.U8 desc[UR36][R4.64+0x1], R25 ;  /* 0x000001190400b986 */ /* 0x0005e2000c101124 */
[----:B------:R-:W-:Y:S05]  /*2180*/  @P4 BRA `(.L_x_41) ;  /* 0x00000000000c4947 */ /* 0x000fea0003800000 */
[----:B------:R-:W3:Y:S02]  /*2190*/  LDG.E.U8 R156, desc[UR36][R10.64] ;  /* 0x000000240a9c7981 */ /* 0x000ee4000c1e1100 */
[----:B---3--:R-:W-:-:S05]  /*21a0*/  PRMT R12, R156, 0x8880, RZ ;  /* 0x000088809c0c7816 */ /* 0x008fca00000000ff */
[----:B------:R-:W-:-:S07]  /*21b0*/  IMAD R3, R12, R155, RZ ;  /* 0x0000009b0c037224 */ /* 0x000fce00078e02ff */
.L_x_41:
[----:B------:R-:W-:Y:S05]  /*21c0*/  BSYNC B1 ;  /* 0x0000000000017941 */ /* 0x000fea0003800000 */
.L_x_40:
[----:B------:R-:W-:Y:S01]  /*21d0*/  ISETP.LT.OR P2, PT, R0, 0x2, !P0 ;  /* 0x000000020000780c */ /* 0x000fe20004741670 */
[----:B-1----:R-:W-:Y:S01]  /*21e0*/  @!P4 IMAD R13, R26, R154, R3 ;  /* 0x0000009a1a0dc224 */ /* 0x002fe200078e0203 */
[----:B------:R-:W-:Y:S01]  /*21f0*/  BSSY B1, `(.L_x_42) ;  /* 0x0000008000017945 */ /* 0x000fe20003800000 */
[----:B------:R-:W-:-:S03]  /*2200*/  ISETP.LT.OR P3, PT, R0, 0x9, !P1 ;  /* 0x000000090000780c */ /* 0x000fc60004f61670 */
[----:B------:R1:W-:Y:S01]  /*2210*/  @!P4 STG.E.U8 desc[UR36][R6.64], R13 ;  /* 0x0000000d0600c986 */ /* 0x0003e2000c101124 */
[----:B------:R-:W-:-:S06]  /*2220*/  ISETP.LT.OR P4, PT, R0, 0xa, !P1 ;  /* 0x0000000a0000780c */ /* 0x000fcc0004f81670 */
[----:B------:R-:W-:Y:S07]  /*2230*/  @P2 BRA `(.L_x_43) ;  /* 0x00000000000c2947 */ /* 0x000fee0003800000 */
[----:B------:R-:W3:Y:S02]  /*2240*/  LDG.E.U8 R156, desc[UR36][R10.64+0x1] ;  /* 0x000001240a9c7981 */ /* 0x000ee4000c1e1100 */
[----:B---3--:R-:W-:-:S05]  /*2250*/  PRMT R12, R156, 0x8880, RZ ;  /* 0x000088809c0c7816 */ /* 0x008fca00000000ff */
[----:B------:R-:W-:-:S07]  /*2260*/  IMAD R3, R12, R155, RZ ;  /* 0x0000009b0c037224 */ /* 0x000fce00078e02ff */
.L_x_43:
[----:B------:R-:W-:Y:S05]  /*2270*/  BSYNC B1 ;  /* 0x0000000000017941 */ /* 0x000fea0003800000 */
.L_x_42:
[----:B------:R-:W-:Y:S01]  /*2280*/  @!P2 IMAD R27, R27, R154, R3 ;  /* 0x0000009a1b1ba224 */ /* 0x000fe200078e0203 */
[----:B------:R-:W-:Y:S04]  /*2290*/  BSSY B1, `(.L_x_44) ;  /* 0x0000006000017945 */ /* 0x000fe80003800000 */
[----:B------:R3:W-:Y:S01]  /*22a0*/  @!P2 STG.E.U8 desc[UR36][R6.64+0x1], R27 ;  /* 0x0000011b0600a986 */ /* 0x0007e2000c101124 */
[----:B------:R-:W-:Y:S05]  /*22b0*/  @P3 BRA `(.L_x_45) ;  /* 0x00000000000c3947 */ /* 0x000fea0003800000 */
[----:B------:R-:W4:Y:S02]  /*22c0*/  LDG.E.U8 R156, desc[UR36][R8.64+0x8] ;  /* 0x00000824089c7981 */ /* 0x000f24000c1e1100 */
[----:B----4-:R-:W-:-:S05]  /*22d0*/  PRMT R12, R156, 0x8880, RZ ;  /* 0x000088809c0c7816 */ /* 0x010fca00000000ff */
[----:B------:R-:W-:-:S07]  /*22e0*/  IMAD R3, R12, R155, RZ ;  /* 0x0000009b0c037224 */ /* 0x000fce00078e02ff */
.L_x_45:
[----:B------:R-:W-:Y:S05]  /*22f0*/  BSYNC B1 ;  /* 0x0000000000017941 */ /* 0x000fea0003800000 */
.L_x_44:
[----:B-1----:R-:W-:Y:S01]  /*2300*/  @!P3 IMAD R13, R28, R154, R3 ;  /* 0x0000009a1c0db224 */ /* 0x002fe200078e0203 */
[----:B------:R-:W-:Y:S04]  /*2310*/  BSSY B1, `(.L_x_46) ;  /* 0x0000006000017945 */ /* 0x000fe80003800000 */
[----:B------:R1:W-:Y:S01]  /*2320*/  @!P3 STG.E.U8 desc[UR36][R4.64+0x8], R13 ;  /* 0x0000080d0400b986 */ /* 0x0003e2000c101124 */
[----:B------:R-:W-:Y:S05]  /*2330*/  @P4 BRA `(.L_x_47) ;  /* 0x00000000000c4947 */ /* 0x000fea0003800000 */
[----:B------:R-:W4:Y:S02]  /*2340*/  LDG.E.U8 R156, desc[UR36][R8.64+0x9] ;  /* 0x00000924089c7981 */ /* 0x000f24000c1e1100 */
[----:B----4-:R-:W-:-:S05]  /*2350*/  PRMT R12, R156, 0x8880, RZ ;  /* 0x000088809c0c7816 */ /* 0x010fca00000000ff */
[----:B------:R-:W-:-:S07]  /*2360*/  IMAD R3, R12, R155, RZ ;  /* 0x0000009b0c037224 */ /* 0x000fce00078e02ff */
.L_x_47:
[----:B------:R-:W-:Y:S05]  /*2370*/  BSYNC B1 ;  /* 0x0000000000017941 */ /* 0x000fea0003800000 */
.L_x_46:
[C---:B------:R-:W-:Y:S01]  /*2380*/  ISETP.LT.OR P2, PT, R0.reuse, 0x9, !P0 ;  /* 0x000000090000780c */ /* 0x040fe20004741670 */
[----:B------:R-:W-:Y:S01]  /*2390*/  @!P4 IMAD R29, R29, R154, R3 ;  /* 0x0000009a1d1dc224 */ /* 0x000fe200078e0203 */
[----:B------:R-:W-:Y:S01]  /*23a0*/  BSSY B1, `(.L_x_48) ;  /* 0x0000008000017945 */ /* 0x000fe20003800000 */
[----:B------:R-:W-:-:S03]  /*23b0*/  ISETP.LT.OR P3, PT, R0, 0xa, !P0 ;  /* 0x0000000a0000780c */ /* 0x000fc60004761670 */
[----:B------:R4:W-:Y:S01]  /*23c0*/  @!P4 STG.E.U8 desc[UR36][R4.64+0x9], R29 ;  /* 0x0000091d0400c986 */ /* 0x0009e2000c101124 */
[----:B------:R-:W-:-:S06]  /*23d0*/  ISETP.LT.OR P4, PT, R0, 0x11, !P1 ;  /* 0x000000110000780c */ /* 0x000fcc0004f81670 */
[----:B------:R-:W-:Y:S07]  /*23e0*/  @P2 BRA `(.L_x_49) ;  /* 0x00000000000c2947 */ /* 0x000fee0003800000 */
[----:B------:R-:W5:Y:S02]  /*23f0*/  LDG.E.U8 R156, desc[UR36][R10.64+0x8] ;  /* 0x000008240a9c7981 */ /* 0x000f64000c1e1100 */
[----:B-----5:R-:W-:-:S05]  /*2400*/  PRMT R12, R156, 0x8880, RZ ;  /* 0x000088809c0c7816 */ /* 0x020fca00000000ff */
[----:B------:R-:W-:-:S07]  /*2410*/  IMAD R3, R12, R155, RZ ;  /* 0x0000009b0c037224 */ /* 0x000fce00078e02ff */
.L_x_49:
[----:B------:R-:W-:Y:S05]  /*2420*/  BSYNC B1 ;  /* 0x0000000000017941 */ /* 0x000fea0003800000 */
.L_x_48:
[----:B-1----:R-:W-:Y:S01]  /*2430*/  @!P2 IMAD R13, R30, R154, R3 ;  /* 0x0000009a1e0da224 */ /* 0x002fe200078e0203 */
[----:B------:R-:W-:Y:S04]  /*2440*/  BSSY B1, `(.L_x_50) ;  /* 0x0000006000017945 */ /* 0x000fe80003800000 */
[----:B------:R1:W-:Y:S01]  /*2450*/  @!P2 STG.E.U8 desc[UR36][R6.64+0x8], R13 ;  /* 0x0000080d0600a986 */ /* 0x0003e2000c101124 */
[----:B------:R-:W-:Y:S05]  /*2460*/  @P3 BRA `(.L_x_51) ;  /* 0x00000000000c3947 */ /* 0x000fea0003800000 */
[----:B------:R-:W5:Y:S02]  /*2470*/  LDG.E.U8 R156, desc[UR36][R10.64+0x9] ;  /* 0x000009240a9c7981 */ /* 0x000f64000c1e1100 */
[----:B-----5:R-:W-:-:S05]  /*2480*/  PRMT R12, R156, 0x8880, RZ ;  /* 0x000088809c0c7816 */ /* 0x020fca00000000ff */
[----:B------:R-:W-:-:S07]  /*2490*/  IMAD R3, R12, R155, RZ ;  /* 0x0000009b0c037224 */ /* 0x000fce00078e02ff */
.L_x_51:
[----:B------:R-:W-:Y:S05]  /*24a0*/  BSYNC B1 ;  /* 0x0000000000017941 */ /* 0x000fea0003800000 */
.L_x_50:
[----:B------:R-:W-:Y:S01]  /*24b0*/  @!P3 IMAD R31, R31, R154, R3 ;  /* 0x0000009a1f1fb224 */ /* 0x000fe200078e0203 */
[----:B------:R-:W-:Y:S04]  /*24c0*/  BSSY B1, `(.L_x_52) ;  /* 0x0000006000017945 */ /* 0x000fe80003800000 */
[----:B------:R0:W-:Y:S01]  /*24d0*/  @!P3 STG.E.U8 desc[UR36][R6.64+0x9], R31 ;  /* 0x0000091f0600b986 */ /* 0x0001e2000c101124 */
[----:B------:R-:W-:Y:S05]  /*24e0*/  @P4 BRA `(.L_x_53) ;  /* 0x00000000000c4947 */ /* 0x000fea0003800000 */
[----:B------:R-:W5:Y:S02]  /*24f0*/  LDG.E.U8 R156, desc[UR36][R8.64+0x10] ;  /* 0x00001024089c7981 */ /* 0x000f64000c1e1100 */
[----:B-----5:R-:W-:-:S05]  /*2500*/  PRMT R12, R156, 0x8880, RZ ;  /* 0x000088809c0c7816 */ /* 0x020fca00000000ff */
[----:B------:R-:W-:-:S07]  /*2510*/  IMAD R3, R12, R155, RZ ;  /* 0x0000009b0c037224 */ /* 0x000fce00078e02ff */
.L_x_53:
[----:B------:R-:W-:Y:S05]  /*2520*/  BSYNC B1 ;  /* 0x0000000000017941 */ /* 0x000fea0003800000 */
.L_x_52:
[----:B------:R-:W-:Y:S01]  /*2530*/  ISETP.LT.OR P2, PT, R0, 0x12, !P1 ;  /* 0x000000120000780c */ /* 0x000fe20004f41670 */
[----:B-1----:R-:W-:Y:S01]  /*2540*/  @!P4 IMAD R13, R32, R154, R3 ;  /* 0x0000009a200dc224 */ /* 0x002fe200078e0203 */
        /* <DEDUP_REMOVED lines=8> */
.L_x_55:
[----:B------:R-:W-:Y:S05]  /*25d0*/  BSYNC B1 ;  /* 0x0000000000017941 */ /* 0x000fea0003800000 */
.L_x_54:
[----:B------:R-:W-:Y:S01]  /*25e0*/  @!P2 IMAD R33, R33, R154, R3 ;  /* 0x0000009a2121a224 */ /* 0x000fe200078e0203 */
[----:B------:R-:W-:Y:S04]  /*25f0*/  BSSY B1, `(.L_x_56) ;  /* 0x0000006000017945 */ /* 0x000fe80003800000 */
[----:B------:R0:W-:Y:S01]  /*2600*/  @!P2 STG.E.U8 desc[UR36][R4.64+0x11], R33 ;  /* 0x000011210400a986 */ /* 0x0001e2000c101124 */
[----:B------:R-:W-:Y:S05]  /*2610*/  @P3 BRA `(.L_x_57) ;  /* 0x00000000000c3947 */ /* 0x000fea0003800000 */
[----:B------:R-:W5:Y:S02]  /*2620*/  LDG.E.U8 R156, desc[UR36][R10.64+0x10] ;  /* 0x000010240a9c7981 */ /* 0x000f64000c1e1100 */
[----:B-----5:R-:W-:-:S05]  /*2630*/  PRMT R12, R156, 0x8880, RZ ;  /* 0x000088809c0c7816 */ /* 0x020fca00000000ff */
[----:B------:R-:W-:-:S07]  /*2640*/  IMAD R3, R12, R155, RZ ;  /* 0x0000009b0c037224 */ /* 0x000fce00078e02ff */
.L_x_57:
[----:B------:R-:W-:Y:S05]  /*2650*/  BSYNC B1 ;  /* 0x0000000000017941 */ /* 0x000fea0003800000 */
.L_x_56:
[----:B-1----:R-:W-:Y:S01]  /*2660*/  @!P3 IMAD R13, R34, R154, R3 ;  /* 0x0000009a220db224 */ /* 0x002fe200078e0203 */
[----:B------:R-:W-:Y:S04]  /*2670*/  BSSY B1, `(.L_x_58) ;  /* 0x0000006000017945 */ /* 0x000fe80003800000 */
[----:B------:R1:W-:Y:S01]  /*2680*/  @!P3 STG.E.U8 desc[UR36][R6.64+0x10], R13 ;  /* 0x0000100d0600b986 */ /* 0x0003e2000c101124 */
[----:B------:R-:W-:Y:S05]  /*2690*/  @P4 BRA `(.L_x_59) ;  /* 0x00000000000c4947 */ /* 0x000fea0003800000 */
[----:B------:R-:W5:Y:S02]  /*26a0*/  LDG.E.U8 R156, desc[UR36][R10.64+0x11] ;  /* 0x000011240a9c7981 */ /* 0x000f64000c1e1100 */
[----:B-----5:R-:W-:-:S05]  /*26b0*/  PRMT R12, R156, 0x8880, RZ ;  /* 0x000088809c0c7816 */ /* 0x020fca00000000ff */
[----:B------:R-:W-:-:S07]  /*26c0*/  IMAD R3, R12, R155, RZ ;  /* 0x0000009b0c037224 */ /* 0x000fce00078e02ff */
.L_x_59:
[----:B------:R-:W-:Y:S05]  /*26d0*/  BSYNC B1 ;  /* 0x0000000000017941 */ /* 0x000fea0003800000 */
.L_x_58:
        /* <DEDUP_REMOVED lines=10> */
.L_x_61:
[----:B------:R-:W-:Y:S05]  /*2780*/  BSYNC B1 ;  /* 0x0000000000017941 */ /* 0x000fea0003800000 */
.L_x_60:
[----:B-1----:R-:W-:Y:S01]  /*2790*/  @!P2 IMAD R13, R36, R154, R3 ;  /* 0x0000009a240da224 */ /* 0x002fe200078e0203 */
[----:B------:R-:W-:Y:S04]  /*27a0*/  BSSY B1, `(.L_x_62) ;  /* 0x0000006000017945 */ /* 0x000fe80003800000 */
[----:B------:R1:W-:Y:S01]  /*27b0*/  @!P2 STG.E.U8 desc[UR36][R4.64+0x18], R13 ;  /* 0x0000180d0400a986 */ /* 0x0003e2000c101124 */
[----:B------:R-:W-:Y:S05]  /*27c0*/  @P3 BRA `(.L_x_63) ;  /* 0x00000000000c3947 */ /* 0x000fea0003800000 */
[----:B------:R-:W5:Y:S02]  /*27d0*/  LDG.E.U8 R156, desc[UR36][R8.64+0x19] ;  /* 0x00001924089c7981 */ /* 0x000f64000c1e1100 */
[----:B-----5:R-:W-:-:S05]  /*27e0*/  PRMT R12, R156, 0x8880, RZ ;  /* 0x000088809c0c7816 */ /* 0x020fca00000000ff */
[----:B------:R-:W-:-:S07]  /*27f0*/  IMAD R3, R12, R155, RZ ;  /* 0x0000009b0c037224 */ /* 0x000fce00078e02ff */
.L_x_63:
[----:B------:R-:W-:Y:S05]  /*2800*/  BSYNC B1 ;  /* 0x0000000000017941 */ /* 0x000fea0003800000 */
.L_x_62:
[----:B------:R-:W-:Y:S01]  /*2810*/  @!P3 IMAD R37, R37, R154, R3 ;  /* 0x0000009a2525b224 */ /* 0x000fe200078e0203 */
[----:B------:R-:W-:Y:S04]  /*2820*/  BSSY B1, `(.L_x_64) ;  /* 0x0000006000017945 */ /* 0x000fe80003800000 */
[----:B------:R0:W-:Y:S01]  /*2830*/  @!P3 STG.E.U8 desc[UR36][R4.64+0x19], R37 ;  /* 0x000019250400b986 */ /* 0x0001e2000c101124 */
[----:B------:R-:W-:Y:S05]  /*2840*/  @P4 BRA `(.L_x_65) ;  /* 0x00000000000c4947 */ /* 0x000fea0003800000 */
[----:B------:R-:W5:Y:S02]  /*2850*/  LDG.E.U8 R156, desc[UR36][R10.64+0x18] ;  /* 0x000018240a9c7981 */ /* 0x000f64000c1e1100 */
[----:B-----5:R-:W-:-:S05]  /*2860*/  PRMT R12, R156, 0x8880, RZ ;  /* 0x000088809c0c7816 */ /* 0x020fca00000000ff */
[----:B------:R-:W-:-:S07]  /*2870*/  IMAD R3, R12, R155, RZ ;  /* 0x0000009b0c037224 */ /* 0x000fce00078e02ff */
.L_x_65:
[----:B------:R-:W-:Y:S05]  /*2880*/  BSYNC B1 ;  /* 0x0000000000017941 */ /* 0x000fea0003800000 */
.L_x_64:
        /* <DEDUP_REMOVED lines=10> */
.L_x_67:
[----:B------:R-:W-:Y:S05]  /*2930*/  BSYNC B1 ;  /* 0x0000000000017941 */ /* 0x000fea0003800000 */
.L_x_66:
[----:B------:R-:W-:Y:S01]  /*2940*/  @!P2 IMAD R39, R39, R154, R3 ;  /* 0x0000009a2727a224 */ /* 0x000fe200078e0203 */
[----:B------:R-:W-:Y:S04]  /*2950*/  BSSY B1, `(.L_x_68) ;  /* 0x0000006000017945 */ /* 0x000fe80003800000 */
[----:B------:R0:W-:Y:S01]  /*2960*/  @!P2 STG.E.U8 desc[UR36][R6.64+0x19], R39 ;  /* 0x000019270600a986 */ /* 0x0001e2000c101124 */
[----:B------:R-:W-:Y:S05]  /*2970*/  @P3 BRA `(.L_x_69) ;  /* 0x00000000000c3947 */ /* 0x000fea0003800000 */
[----:B------:R-:W5:Y:S02]  /*2980*/  LDG.E.U8 R156, desc[UR36][R8.64+0x20] ;  /* 0x00002024089c7981 */ /* 0x000f64000c1e1100 */
[----:B-----5:R-:W-:-:S05]  /*2990*/  PRMT R12, R156, 0x8880, RZ ;  /* 0x000088809c0c7816 */ /* 0x020fca00000000ff */
[----:B------:R-:W-:-:S07]  /*29a0*/  IMAD R3, R12, R155, RZ ;  /* 0x0000009b0c037224 */ /* 0x000fce00078e02ff */
.L_x_69:
[----:B------:R-:W-:Y:S05]  /*29b0*/  BSYNC B1 ;  /* 0x0000000000017941 */ /* 0x000fea0003800000 */
.L_x_68:
[----:B-1----:R-:W-:Y:S01]  /*29c0*/  @!P3 IMAD R13, R40, R154, R3 ;  /* 0x0000009a280db224 */ /* 0x002fe200078e0203 */
[----:B------:R-:W-:Y:S04]  /*29d0*/  BSSY B1, `(.L_x_70) ;  /* 0x0000006000017945 */ /* 0x000fe80003800000 */
[----:B------:R1:W-:Y:S01]  /*29e0*/  @!P3 STG.E.U8 desc[UR36][R4.64+0x20], R13 ;  /* 0x0000200d0400b986 */ /* 0x0003e2000c101124 */
[----:B------:R-:W-:Y:S05]  /*29f0*/  @P4 BRA `(.L_x_71) ;  /* 0x00000000000c4947 */ /* 0x000fea0003800000 */
[----:B------:R-:W5:Y:S02]  /*2a00*/  LDG.E.U8 R156, desc[UR36][R8.64+0x21] ;  /* 0x00002124089c7981 */ /* 0x000f64000c1e1100 */
[----:B-----5:R-:W-:-:S05]  /*2a10*/  PRMT R12, R156, 0x8880, RZ ;  /* 0x000088809c0c7816 */ /* 0x020fca00000000ff */
[----:B------:R-:W-:-:S07]  /*2a20*/  IMAD R3, R12, R155, RZ ;  /* 0x0000009b0c037224 */ /* 0x000fce00078e02ff */
.L_x_71:
[----:B------:R-:W-:Y:S05]  /*2a30*/  BSYNC B1 ;  /* 0x0000000000017941 */ /* 0x000fea0003800000 */
.L_x_70:
        /* <DEDUP_REMOVED lines=10> */
.L_x_73:
[----:B------:R-:W-:Y:S05]  /*2ae0*/  BSYNC B1 ;  /* 0x0000000000017941 */ /* 0x000fea0003800000 */
.L_x_72:
[----:B-1----:R-:W-:Y:S01]  /*2af0*/  @!P2 IMAD R13, R42, R154, R3 ;  /* 0x0000009a2a0da224 */ /* 0x002fe200078e0203 */
[----:B------:R-:W-:Y:S04]  /*2b00*/  BSSY B1, `(.L_x_74) ;  /* 0x0000006000017945 */ /* 0x000fe80003800000 */
[----:B------:R1:W-:Y:S01]  /*2b10*/  @!P2 STG.E.U8 desc[UR36][R6.64+0x20], R13 ;  /* 0x0000200d0600a986 */ /* 0x0003e2000c101124 */
[----:B------:R-:W-:Y:S05]  /*2b20*/  @P3 BRA `(.L_x_75) ;  /* 0x00000000000c3947 */ /* 0x000fea0003800000 */
[----:B------:R-:W5:Y:S02]  /*2b30*/  LDG.E.U8 R156, desc[UR36][R10.64+0x21] ;  /* 0x000021240a9c7981 */ /* 0x000f64000c1e1100 */
[----:B-----5:R-:W-:-:S05]  /*2b40*/  PRMT R12, R156, 0x8880, RZ ;  /* 0x000088809c0c7816 */ /* 0x020fca00000000ff */
[----:B------:R-:W-:-:S07]  /*2b50*/  IMAD R3, R12, R155, RZ ;  /* 0x0000009b0c037224 */ /* 0x000fce00078e02ff */
.L_x_75:
[----:B------:R-:W-:Y:S05]  /*2b60*/  BSYNC B1 ;  /* 0x0000000000017941 */ /* 0x000fea0003800000 */
.L_x_74:
[----:B------:R-:W-:Y:S01]  /*2b70*/  @!P3 IMAD R43, R43, R154, R3 ;  /* 0x0000009a2b2bb224 */ /* 0x000fe200078e0203 */
[----:B------:R-:W-:Y:S04]  /*2b80*/  BSSY B1, `(.L_x_76) ;  /* 0x0000006000017945 */ /* 0x000fe80003800000 */
[----:B------:R0:W-:Y:S01]  /*2b90*/  @!P3 STG.E.U8 desc[UR36][R6.64+0x21], R43 ;  /* 0x0000212b0600b986 */ /* 0x0001e2000c101124 */
[----:B------:R-:W-:Y:S05]  /*2ba0*/  @P4 BRA `(.L_x_77) ;  /* 0x00000000000c4947 */ /* 0x000fea0003800000 */
[----:B------:R-:W5:Y:S02]  /*2bb0*/  LDG.E.U8 R156, desc[UR36][R8.64+0x28] ;  /* 0x00002824089c7981 */ /* 0x000f64000c1e1100 */
[----:B-----5:R-:W-:-:S05]  /*2bc0*/  PRMT R12, R156, 0x8880, RZ ;  /* 0x000088809c0c7816 */ /* 0x020fca00000000ff */
[----:B------:R-:W-:-:S07]  /*2bd0*/  IMAD R3, R12, R155, RZ ;  /* 0x0000009b0c037224 */ /* 0x000fce00078e02ff */
.L_x_77:
[----:B------:R-:W-:Y:S05]  /*2be0*/  BSYNC B1 ;  /* 0x0000000000017941 */ /* 0x000fea0003800000 */
.L_x_76:
        /* <DEDUP_REMOVED lines=10> */
.L_x_79:
[----:B------:R-:W-:Y:S05]  /*2c90*/  BSYNC B1 ;  /* 0x0000000000017941 */ /* 0x000fea0003800000 */
.L_x_78:
[----:B------:R-:W-:Y:S01]  /*2ca0*/  @!P2 IMAD R45, R45, R154, R3 ;  /* 0x0000009a2d2da224 */ /* 0x000fe200078e0203 */
[----:B------:R-:W-:Y:S04]  /*2cb0*/  BSSY B1, `(.L_x_80) ;  /* 0x0000006000017945 */ /* 0x000fe80003800000 */
[----:B------:R0:W-:Y:S01]  /*2cc0*/  @!P2 STG.E.U8 desc[UR36][R4.64+0x29], R45 ;  /* 0x0000292d0400a986 */ /* 0x0001e2000c101124 */
[----:B------:R-:W-:Y:S05]  /*2cd0*/  @P3 BRA `(.L_x_81) ;  /* 0x00000000000c3947 */ /* 0x000fea0003800000 */
[----:B------:R-:W5:Y:S02]  /*2ce0*/  LDG.E.U8 R156, desc[UR36][R10.64+0x28] ;  /* 0x000028240a9c7981 */ /* 0x000f64000c1e1100 */
[----:B-----5:R-:W-:-:S05]  /*2cf0*/  PRMT R12, R156, 0x8880, RZ ;  /* 0x000088809c0c7816 */ /* 0x020fca00000000ff */
[----:B------:R-:W-:-:S07]  /*2d00*/  IMAD R3, R12, R155, RZ ;  /* 0x0000009b0c037224 */ /* 0x000fce00078e02ff */
.L_x_81:
[----:B------:R-:W-:Y:S05]  /*2d10*/  BSYNC B1 ;  /* 0x0000000000017941 */ /* 0x000fea0003800000 */
.L_x_80:
[----:B-1----:R-:W-:Y:S01]  /*2d20*/  @!P3 IMAD R13, R46, R154, R3 ;  /* 0x0000009a2e0db224 */ /* 0x002fe200078e0203 */
[----:B------:R-:W-:Y:S04]  /*2d30*/  BSSY B1, `(.L_x_82) ;  /* 0x0000006000017945 */ /* 0x000fe80003800000 */
[----:B------:R1:W-:Y:S01]  /*2d40*/  @!P3 STG.E.U8 desc[UR36][R6.64+0x28], R13 ;  /* 0x0000280d0600b986 */ /* 0x0003e2000c101124 */
[----:B------:R-:W-:Y:S05]  /*2d50*/  @P4 BRA `(.L_x_83) ;  /* 0x00000000000c4947 */ /* 0x000fea0003800000 */
[----:B------:R-:W5:Y:S02]  /*2d60*/  LDG.E.U8 R156, desc[UR36][R10.64+0x29] ;  /* 0x000029240a9c7981 */ /* 0x000f64000c1e1100 */
[----:B-----5:R-:W-:-:S05]  /*2d70*/  PRMT R12, R156, 0x8880, RZ ;  /* 0x000088809c0c7816 */ /* 0x020fca00000000ff */
[----:B------:R-:W-:-:S07]  /*2d80*/  IMAD R3, R12, R155, RZ ;  /* 0x0000009b0c037224 */ /* 0x000fce00078e02ff */
.L_x_83:
[----:B------:R-:W-:Y:S05]  /*2d90*/  BSYNC B1 ;  /* 0x0000000000017941 */ /* 0x000fea0003800000 */
.L_x_82:
        /* <DEDUP_REMOVED lines=10> */
.L_x_85:
[----:B------:R-:W-:Y:S05]  /*2e40*/  BSYNC B1 ;  /* 0x0000000000017941 */ /* 0x000fea0003800000 */
.L_x_84:
[----:B-1----:R-:W-:Y:S01]  /*2e50*/  @!P2 IMAD R13, R48, R154, R3 ;  /* 0x0000009a300da224 */ /* 0x002fe200078e0203 */
[----:B------:R-:W-:Y:S04]  /*2e60*/  BSSY B1, `(.L_x_86) ;  /* 0x0000006000017945 */ /* 0x000fe80003800000 */
[----:B------:R1:W-:Y:S01]  /*2e70*/  @!P2 STG.E.U8 desc[UR36][R4.64+0x30], R13 ;  /* 0x0000300d0400a986 */ /* 0x0003e2000c101124 */
[----:B------:R-:W-:Y:S05]  /*2e80*/  @P3 BRA `(.L_x_87) ;  /* 0x00000000000c3947 */ /* 0x000fea0003800000 */
[----:B------:R-:W5:Y:S02]  /*2e90*/  LDG.E.U8 R156, desc[UR36][R8.64+0x31] ;  /* 0x00003124089c7981 */ /* 0x000f64000c1e1100 */
[----:B-----5:R-:W-:-:S05]  /*2ea0*/  PRMT R12, R156, 0x8880, RZ ;  /* 0x000088809c0c7816 */ /* 0x020fca00000000ff */
[----:B------:R-:W-:-:S07]  /*2eb0*/  IMAD R3, R12, R155, RZ ;  /* 0x0000009b0c037224 */ /* 0x000fce00078e02ff */
.L_x_87:
[----:B------:R-:W-:Y:S05]  /*2ec0*/  BSYNC B1 ;  /* 0x0000000000017941 */ /* 0x000fea0003800000 */
.L_x_86:
[----:B------:R-:W-:Y:S01]  /*2ed0*/  @!P3 IMAD R49, R49, R154, R3 ;  /* 0x0000009a3131b224 */ /* 0x000fe200078e0203 */
[----:B------:R-:W-:Y:S04]  /*2ee0*/  BSSY B1, `(.L_x_88) ;  /* 0x0000006000017945 */ /* 0x000fe80003800000 */
[----:B------:R0:W-:Y:S01]  /*2ef0*/  @!P3 STG.E.U8 desc[UR36][R4.64+0x31], R49 ;  /* 0x000031310400b986 */ /* 0x0001e2000c101124 */
[----:B------:R-:W-:Y:S05]  /*2f00*/  @P4 BRA `(.L_x_89) ;  /* 0x00000000000c4947 */ /* 0x000fea0003800000 */
[----:B------:R-:W5:Y:S02]  /*2f10*/  LDG.E.U8 R156, desc[UR36][R10.64+0x30] ;  /* 0x000030240a9c7981 */ /* 0x000f64000c1e1100 */
[----:B-----5:R-:W-:-:S05]  /*2f20*/  PRMT R12, R156, 0x8880, RZ ;  /* 0x000088809c0c7816 */ /* 0x020fca00000000ff */
[----:B------:R-:W-:-:S07]  /*2f30*/  IMAD R3, R12, R155, RZ ;  /* 0x0000009b0c037224 */ /* 0x000fce00078e02ff */
.L_x_89:
[----:B------:R-:W-:Y:S05]  /*2f40*/  BSYNC B1 ;  /* 0x0000000000017941 */ /* 0x000fea0003800000 */
.L_x_88:
        /* <DEDUP_REMOVED lines=10> */
.L_x_91:
[----:B------:R-:W-:Y:S05]  /*2ff0*/  BSYNC B1 ;  /* 0x0000000000017941 */ /* 0x000fea0003800000 */
.L_x_90:
[----:B------:R-:W-:Y:S01]  /*3000*/  @!P2 IMAD R51, R51, R154, R3 ;  /* 0x0000009a3333a224 */ /* 0x000fe200078e0203 */
[----:B------:R-:W-:Y:S04]  /*3010*/  BSSY B1, `(.L_x_92) ;  /* 0x0000006000017945 */ /* 0x000fe80003800000 */
[----:B------:R0:W-:Y:S01]  /*3020*/  @!P2 STG.E.U8 desc[UR36][R6.64+0x31], R51 ;  /* 0x000031330600a986 */ /* 0x0001e2000c101124 */
[----:B------:R-:W-:Y:S05]  /*3030*/  @P3 BRA `(.L_x_93) ;  /* 0x00000000000c3947 */ /* 0x000fea0003800000 */
[----:B------:R-:W5:Y:S02]  /*3040*/  LDG.E.U8 R156, desc[UR36][R8.64+0x38] ;  /* 0x00003824089c7981 */ /* 0x000f64000c1e1100 */
[----:B-----5:R-:W-:-:S05]  /*3050*/  PRMT R12, R156, 0x8880, RZ ;  /* 0x000088809c0c7816 */ /* 0x020fca00000000ff */
[----:B------:R-:W-:-:S07]  /*3060*/  IMAD R3, R12, R155, RZ ;  /* 0x0000009b0c037224 */ /* 0x000fce00078e02ff */
.L_x_93:
[----:B------:R-:W-:Y:S05]  /*3070*/  BSYNC B1 ;  /* 0x0000000000017941 */ /* 0x000fea0003800000 */
.L_x_92:
[----:B-1----:R-:W-:Y:S01]  /*3080*/  @!P3 IMAD R13, R52, R154, R3 ;  /* 0x0000009a340db224 */ /* 0x002fe200078e0203 */
[----:B------:R-:W-:Y:S04]  /*3090*/  BSSY B1, `(.L_x_94) ;  /* 0x0000006000017945 */ /* 0x000fe80003800000 */
[----:B------:R1:W-:Y:S01]  /*30a0*/  @!P3 STG.E.U8 desc[UR36][R4.64+0x38], R13 ;  /* 0x0000380d0400b986 */ /* 0x0003e2000c101124 */
[----:B------:R-:W-:Y:S05]  /*30b0*/  @P4 BRA `(.L_x_95) ;  /* 0x00000000000c4947 */ /* 0x000fea0003800000 */
[----:B------:R-:W5:Y:S02]  /*30c0*/  LDG.E.U8 R156, desc[UR36][R8.64+0x39] ;  /* 0x00003924089c7981 */ /* 0x000f64000c1e1100 */
[----:B-----5:R-:W-:-:S05]  /*30d0*/  PRMT R12, R156, 0x8880, RZ ;  /* 0x000088809c0c7816 */ /* 0x020fca00000000ff */
[----:B------:R-:W-:-:S07]  /*30e0*/  IMAD R3, R12, R155, RZ ;  /* 0x0000009b0c037224 */ /* 0x000fce00078e02ff */
.L_x_95:
[----:B------:R-:W-:Y:S05]  /*30f0*/  BSYNC B1 ;  /* 0x0000000000017941 */ /* 0x000fea0003800000 */
.L_x_94:
        /* <DEDUP_REMOVED lines=10> */
.L_x_97:
[----:B------:R-:W-:Y:S05]  /*31a0*/  BSYNC B1 ;  /* 0x0000000000017941 */ /* 0x000fea0003800000 */
.L_x_96:
[----:B-1----:R-:W-:Y:S01]  /*31b0*/  @!P2 IMAD R13, R54, R154, R3 ;  /* 0x0000009a360da224 */ /* 0x002fe200078e0203 */
[----:B------:R-:W-:Y:S04]  /*31c0*/  BSSY B1, `(.L_x_98) ;  /* 0x0000006000017945 */ /* 0x000fe80003800000 */
[----:B------:R1:W-:Y:S01]  /*31d0*/  @!P2 STG.E.U8 desc[UR36][R6.64+0x38], R13 ;  /* 0x0000380d0600a986 */ /* 0x0003e2000c101124 */
[----:B------:R-:W-:Y:S05]  /*31e0*/  @P3 BRA `(.L_x_99) ;  /* 0x00000000000c3947 */ /* 0x000fea0003800000 */
[----:B------:R-:W5:Y:S02]  /*31f0*/  LDG.E.U8 R156, desc[UR36][R10.64+0x39] ;  /* 0x000039240a9c7981 */ /* 0x000f64000c1e1100 */
[----:B-----5:R-:W-:-:S05]  /*3200*/  PRMT R12, R156, 0x8880, RZ ;  /* 0x000088809c0c7816 */ /* 0x020fca00000000ff */
[----:B------:R-:W-:-:S07]  /*3210*/  IMAD R3, R12, R155, RZ ;  /* 0x0000009b0c037224 */ /* 0x000fce00078e02ff */
.L_x_99:
[----:B------:R-:W-:Y:S05]  /*3220*/  BSYNC B1 ;  /* 0x0000000000017941 */ /* 0x000fea0003800000 */
.L_x_98:
[----:B------:R-:W-:Y:S01]  /*3230*/  @!P3 IMAD R55, R55, R154, R3 ;  /* 0x0000009a3737b224 */ /* 0x000fe200078e0203 */
[----:B------:R-:W-:Y:S04]  /*3240*/  BSSY B1, `(.L_x_100) ;  /* 0x0000006000017945 */ /* 0x000fe80003800000 */
[----:B------:R0:W-:Y:S01]  /*3250*/  @!P3 STG.E.U8 desc[UR36][R6.64+0x39], R55 ;  /* 0x000039370600b986 */ /* 0x0001e2000c101124 */
[----:B------:R-:W-:Y:S05]  /*3260*/  @P4 BRA `(.L_x_101) ;  /* 0x00000000000c4947 */ /* 0x000fea0003800000 */
[----:B------:R-:W5:Y:S02]  /*3270*/  LDG.E.U8 R156, desc[UR36][R8.64+0x40] ;  /* 0x00004024089c7981 */ /* 0x000f64000c1e1100 */
[----:B-----5:R-:W-:-:S05]  /*3280*/  PRMT R12, R156, 0x8880, RZ ;  /* 0x000088809c0c7816 */ /* 0x020fca00000000ff */
[----:B------:R-:W-:-:S07]  /*3290*/  IMAD R3, R12, R155, RZ ;  /* 0x0000009b0c037224 */ /* 0x000fce00078e02ff */
.L_x_101:
[----:B------:R-:W-:Y:S05]  /*32a0*/  BSYNC B1 ;  /* 0x0000000000017941 */ /* 0x000fea0003800000 */
.L_x_100:
        /* <DEDUP_REMOVED lines=10> */
.L_x_103:
[----:B------:R-:W-:Y:S05]  /*3350*/  BSYNC B1 ;  /* 0x0000000000017941 */ /* 0x000fea0003800000 */
.L_x_102:
[----:B------:R-:W-:Y:S01]  /*3360*/  @!P2 IMAD R57, R57, R154, R3 ;  /* 0x0000009a3939a224 */ /* 0x000fe200078e0203 */
[----:B------:R-:W-:Y:S04]  /*3370*/  BSSY B1, `(.L_x_104) ;  /* 0x0000006000017945 */ /* 0x000fe80003800000 */
[----:B------:R0:W-:Y:S01]  /*3380*/  @!P2 STG.E.U8 desc[UR36][R4.64+0x41], R57 ;  /* 0x000041390400a986 */ /* 0x0001e2000c101124 */
[----:B------:R-:W-:Y:S05]  /*3390*/  @P3 BRA `(.L_x_105) ;  /* 0x00000000000c3947 */ /* 0x000fea0003800000 */
[----:B------:R-:W5:Y:S02]  /*33a0*/  LDG.E.U8 R156, desc[UR36][R10.64+0x40] ;  /* 0x000040240a9c7981 */ /* 0x000f64000c1e1100 */
[----:B-----5:R-:W-:-:S05]  /*33b0*/  PRMT R12, R156, 0x8880, RZ ;  /* 0x000088809c0c7816 */ /* 0x020fca00000000ff */
[----:B------:R-:W-:-:S07]  /*33c0*/  IMAD R3, R12, R155, RZ ;  /* 0x0000009b0c037224 */ /* 0x000fce00078e02ff */
.L_x_105:
[----:B------:R-:W-:Y:S05]  /*33d0*/  BSYNC B1 ;  /* 0x0000000000017941 */ /* 0x000fea0003800000 */
.L_x_104:
[----:B-1----:R-:W-:Y:S01]  /*33e0*/  @!P3 IMAD R13, R58, R154, R3 ;  /* 0x0000009a3a0db224 */ /* 0x002fe200078e0203 */
[----:B------:R-:W-:Y:S04]  /*33f0*/  BSSY B1, `(.L_x_106) ;  /* 0x0000006000017945 */ /* 0x000fe80003800000 */
[----:B------:R1:W-:Y:S01]  /*3400*/  @!P3 STG.E.U8 desc[UR36][R6.64+0x40], R13 ;  /* 0x0000400d0600b986 */ /* 0x0003e2000c101124 */
[----:B------:R-:W-:Y:S05]  /*3410*/  @P4 BRA `(.L_x_107) ;  /* 0x00000000000c4947 */ /* 0x000fea0003800000 */
[----:B------:R-:W5:Y:S02]  /*3420*/  LDG.E.U8 R156, desc[UR36][R10.64+0x41] ;  /* 0x000041240a9c7981 */ /* 0x000f64000c1e1100 */
[----:B-----5:R-:W-:-:S05]  /*3430*/  PRMT R12, R156, 0x8880, RZ ;  /* 0x000088809c0c7816 */ /* 0x020fca00000000ff */
[----:B------:R-:W-:-:S07]  /*3440*/  IMAD R3, R12, R155, RZ ;  /* 0x0000009b0c037224 */ /* 0x000fce00078e02ff */
.L_x_107:
[----:B------:R-:W-:Y:S05]  /*3450*/  BSYNC B1 ;  /* 0x0000000000017941 */ /* 0x000fea0003800000 */
.L_x_106:
        /* <DEDUP_REMOVED lines=10> */
.L_x_109:
[----:B------:R-:W-:Y:S05]  /*3500*/  BSYNC B1 ;  /* 0x0000000000017941 */ /* 0x000fea0003800000 */
.L_x_108:
[----:B-1----:R-:W-:Y:S01]  /*3510*/  @!P2 IMAD R13, R60, R154, R3 ;  /* 0x0000009a3c0da224 */ /* 0x002fe200078e0203 */
[----:B------:R-:W-:Y:S04]  /*3520*/  BSSY B1, `(.L_x_110) ;  /* 0x0000006000017945 */ /* 0x000fe80003800000 */
[----:B------:R1:W-:Y:S01]  /*3530*/  @!P2 STG.E.U8 desc[UR36][R4.64+0x48], R13 ;  /* 0x0000480d0400a986 */ /* 0x0003e2000c101124 */
[----:B------:R-:W-:Y:S05]  /*3540*/  @P3 BRA `(.L_x_111) ;  /* 0x00000000000c3947 */ /* 0x000fea0003800000 */
[----:B------:R-:W5:Y:S02]  /*3550*/  LDG.E.U8 R156, desc[UR36][R8.64+0x49] ;  /* 0x00004924089c7981 */ /* 0x000f64000c1e1100 */
[----:B-----5:R-:W-:-:S05]  /*3560*/  PRMT R12, R156, 0x8880, RZ ;  /* 0x000088809c0c7816 */ /* 0x020fca00000000ff */
[----:B------:R-:W-:-:S07]  /*3570*/  IMAD R3, R12, R155, RZ ;  /* 0x0000009b0c037224 */ /* 0x000fce00078e02ff */
.L_x_111:
[----:B------:R-:W-:Y:S05]  /*3580*/  BSYNC B1 ;  /* 0x0000000000017941 */ /* 0x000fea0003800000 */
.L_x_110:
[----:B------:R-:W-:Y:S01]  /*3590*/  @!P3 IMAD R61, R61, R154, R3 ;  /* 0x0000009a3d3db224 */ /* 0x000fe200078e0203 */
[----:B------:R-:W-:Y:S04]  /*35a0*/  BSSY B1, `(.L_x_112) ;  /* 0x0000006000017945 */ /* 0x000fe80003800000 */
[----:B------:R0:W-:Y:S01]  /*35b0*/  @!P3 STG.E.U8 desc[UR36][R4.64+0x49], R61 ;  /* 0x0000493d0400b986 */ /* 0x0001e2000c101124 */
[----:B------:R-:W-:Y:S05]  /*35c0*/  @P4 BRA `(.L_x_113) ;  /* 0x00000000000c4947 */ /* 0x000fea0003800000 */
[----:B------:R-:W5:Y:S02]  /*35d0*/  LDG.E.U8 R156, desc[UR36][R10.64+0x48] ;  /* 0x000048240a9c7981 */ /* 0x000f64000c1e1100 */
[----:B-----5:R-:W-:-:S05]  /*35e0*/  PRMT R12, R156, 0x8880, RZ ;  /* 0x000088809c0c7816 */ /* 0x020fca00000000ff */
[----:B------:R-:W-:-:S07]  /*35f0*/  IMAD R3, R12, R155, RZ ;  /* 0x0000009b0c037224 */ /* 0x000fce00078e02ff */
.L_x_113:
[----:B------:R-:W-:Y:S05]  /*3600*/  BSYNC B1 ;  /* 0x0000000000017941 */ /* 0x000fea0003800000 */
.L_x_112:
        /* <DEDUP_REMOVED lines=10> */
.L_x_115:
[----:B------:R-:W-:Y:S05]  /*36b0*/  BSYNC B1 ;  /* 0x0000000000017941 */ /* 0x000fea0003800000 */
.L_x_114:
[----:B------:R-:W-:Y:S01]  /*36c0*/  @!P2 IMAD R63, R63, R154, R3 ;  /* 0x0000009a3f3fa224 */ /* 0x000fe200078e0203 */
[----:B------:R-:W-:Y:S04]  /*36d0*/  BSSY B1, `(.L_x_116) ;  /* 0x0000006000017945 */ /* 0x000fe80003800000 */
[----:B------:R0:W-:Y:S01]  /*36e0*/  @!P2 STG.E.U8 desc[UR36][R6.64+0x49], R63 ;  /* 0x0000493f0600a986 */ /* 0x0001e2000c101124 */
[----:B------:R-:W-:Y:S05]  /*36f0*/  @P3 BRA `(.L_x_117) ;  /* 0x00000000000c3947 */ /* 0x000fea0003800000 */
[----:B------:R-:W5:Y:S02]  /*3700*/  LDG.E.U8 R156, desc[UR36][R8.64+0x50] ;  /* 0x00005024089c7981 */ /* 0x000f64000c1e1100 */
[----:B-----5:R-:W-:-:S05]  /*3710*/  PRMT R12, R156, 0x8880, RZ ;  /* 0x000088809c0c7816 */ /* 0x020fca00000000ff */
[----:B------:R-:W-:-:S07]  /*3720*/  IMAD R3, R12, R155, RZ ;  /* 0x0000009b0c037224 */ /* 0x000fce00078e02ff */
.L_x_117:
[----:B------:R-:W-:Y:S05]  /*3730*/  BSYNC B1 ;  /* 0x0000000000017941 */ /* 0x000fea0003800000 */
.L_x_116:
[----:B-1----:R-:W-:Y:S01]  /*3740*/  @!P3 IMAD R13, R64, R154, R3 ;  /* 0x0000009a400db224 */ /* 0x002fe200078e0203 */
[----:B------:R-:W-:Y:S04]  /*3750*/  BSSY B1, `(.L_x_118) ;  /* 0x0000006000017945 */ /* 0x000fe80003800000 */
[----:B------:R1:W-:Y:S01]  /*3760*/  @!P3 STG.E.U8 desc[UR36][R4.64+0x50], R13 ;  /* 0x0000500d0400b986 */ /* 0x0003e2000c101124 */
[----:B------:R-:W-:Y:S05]  /*3770*/  @P4 BRA `(.L_x_119) ;  /* 0x00000000000c4947 */ /* 0x000fea0003800000 */
[----:B------:R-:W5:Y:S02]  /*3780*/  LDG.E.U8 R156, desc[UR36][R8.64+0x51] ;  /* 0x00005124089c7981 */ /* 0x000f64000c1e1100 */
[----:B-----5:R-:W-:-:S05]  /*3790*/  PRMT R12, R156, 0x8880, RZ ;  /* 0x000088809c0c7816 */ /* 0x020fca00000000ff */
[----:B------:R-:W-:-:S07]  /*37a0*/  IMAD R3, R12, R155, RZ ;  /* 0x0000009b0c037224 */ /* 0x000fce00078e02ff */
.L_x_119:
[----:B------:R-:W-:Y:S05]  /*37b0*/  BSYNC B1 ;  /* 0x0000000000017941 */ /* 0x000fea0003800000 */
.L_x_118:
        /* <DEDUP_REMOVED lines=10> */
.L_x_121:
[----:B------:R-:W-:Y:S05]  /*3860*/  BSYNC B1 ;  /* 0x0000000000017941 */ /* 0x000fea0003800000 */
.L_x_120:
[----:B-1----:R-:W-:Y:S01]  /*3870*/  @!P2 IMAD R13, R66, R154, R3 ;  /* 0x0000009a420da224 */ /* 0x002fe200078e0203 */
[----:B------:R-:W-:Y:S04]  /*3880*/  BSSY B1, `(.L_x_122) ;  /* 0x0000006000017945 */ /* 0x000fe80003800000 */
[----:B------:R1:W-:Y:S01]  /*3890*/  @!P2 STG.E.U8 desc[UR36][R6.64+0x50], R13 ;  /* 0x0000500d0600a986 */ /* 0x0003e2000c101124 */
[----:B------:R-:W-:Y:S05]  /*38a0*/  @P3 BRA `(.L_x_123) ;  /* 0x00000000000c3947 */ /* 0x000fea0003800000 */
[----:B------:R-:W5:Y:S02]  /*38b0*/  LDG.E.U8 R156, desc[UR36][R10.64+0x51] ;  /* 0x000051240a9c7981 */ /* 0x000f64000c1e1100 */
[----:B-----5:R-:W-:-:S05]  /*38c0*/  PRMT R12, R156, 0x8880, RZ ;  /* 0x000088809c0c7816 */ /* 0x020fca00000000ff */
[----:B------:R-:W-:-:S07]  /*38d0*/  IMAD R3, R12, R155, RZ ;  /* 0x0000009b0c037224 */ /* 0x000fce00078e02ff */
.L_x_123:
[----:B------:R-:W-:Y:S05]  /*38e0*/  BSYNC B1 ;  /* 0x0000000000017941 */ /* 0x000fea0003800000 */
.L_x_122:
[----:B------:R-:W-:Y:S01]  /*38f0*/  @!P3 IMAD R67, R67, R154, R3 ;  /* 0x0000009a4343b224 */ /* 0x000fe200078e0203 */
[----:B------:R-:W-:Y:S04]  /*3900*/  BSSY B1, `(.L_x_124) ;  /* 0x0000006000017945 */ /* 0x000fe80003800000 */
[----:B------:R0:W-:Y:S01]  /*3910*/  @!P3 STG.E.U8 desc[UR36][R6.64+0x51], R67 ;  /* 0x000051430600b986 */ /* 0x0001e2000c101124 */
[----:B------:R-:W-:Y:S05]  /*3920*/  @P4 BRA `(.L_x_125) ;  /* 0x00000000000c4947 */ /* 0x000fea0003800000 */
[----:B------:R-:W5:Y:S02]  /*3930*/  LDG.E.U8 R156, desc[UR36][R8.64+0x58] ;  /* 0x00005824089c7981 */ /* 0x000f64000c1e1100 */
[----:B-----5:R-:W-:-:S05]  /*3940*/  PRMT R12, R156, 0x8880, RZ ;  /* 0x000088809c0c7816 */ /* 0x020fca00000000ff */
[----:B------:R-:W-:-:S07]  /*3950*/  IMAD R3, R12, R155, RZ ;  /* 0x0000009b0c037224 */ /* 0x000fce00078e02ff */
.L_x_125:
[----:B------:R-:W-:Y:S05]  /*3960*/  BSYNC B1 ;  /* 0x0000000000017941 */ /* 0x000fea0003800000 */
.L_x_124:
        /* <DEDUP_REMOVED lines=10> */
.L_x_127:
[----:B------:R-:W-:Y:S05]  /*3a10*/  BSYNC B1 ;  /* 0x0000000000017941 */ /* 0x000fea0003800000 */
.L_x_126:
[----:B------:R-:W-:Y:S01]  /*3a20*/  @!P2 IMAD R69, R69, R154, R3 ;  /* 0x0000009a4545a224 */ /* 0x000fe200078e0203 */
[----:B------:R-:W-:Y:S04]  /*3a30*/  BSSY B1, `(.L_x_128) ;  /* 0x0000006000017945 */ /* 0x000fe80003800000 */
[----:B------:R0:W-:Y:S01]  /*3a40*/  @!P2 STG.E.U8 desc[UR36][R4.64+0x59], R69 ;  /* 0x000059450400a986 */ /* 0x0001e2000c101124 */
[----:B------:R-:W-:Y:S05]  /*3a50*/  @P3 BRA `(.L_x_129) ;  /* 0x00000000000c3947 */ /* 0x000fea0003800000 */
[----:B------:R-:W5:Y:S02]  /*3a60*/  LDG.E.U8 R156, desc[UR36][R10.64+0x58] ;  /* 0x000058240a9c7981 */ /* 0x000f64000c1e1100 */
[----:B-----5:R-:W-:-:S05]  /*3a70*/  PRMT R12, R156, 0x8880, RZ ;  /* 0x000088809c0c7816 */ /* 0x020fca00000000ff */
[----:B------:R-:W-:-:S07]  /*3a80*/  IMAD R3, R12, R155, RZ ;  /* 0x0000009b0c037224 */ /* 0x000fce00078e02ff */
.L_x_129:
[----:B------:R-:W-:Y:S05]  /*3a90*/  BSYNC B1 ;  /* 0x0000000000017941 */ /* 0x000fea0003800000 */
.L_x_128:
[----:B-1----:R-:W-:Y:S01]  /*3aa0*/  @!P3 IMAD R13, R70, R154, R3 ;  /* 0x0000009a460db224 */ /* 0x002fe200078e0203 */
[----:B------:R-:W-:Y:S04]  /*3ab0*/  BSSY B1, `(.L_x_130) ;  /* 0x0000006000017945 */ /* 0x000fe80003800000 */
[----:B------:R1:W-:Y:S01]  /*3ac0*/  @!P3 STG.E.U8 desc[UR36][R6.64+0x58], R13 ;  /* 0x0000580d0600b986 */ /* 0x0003e2000c101124 */
[----:B------:R-:W-:Y:S05]  /*3ad0*/  @P4 BRA `(.L_x_131) ;  /* 0x00000000000c4947 */ /* 0x000fea0003800000 */
[----:B------:R-:W5:Y:S02]  /*3ae0*/  LDG.E.U8 R156, desc[UR36][R10.64+0x59] ;  /* 0x000059240a9c7981 */ /* 0x000f64000c1e1100 */
[----:B-----5:R-:W-:-:S05]  /*3af0*/  PRMT R12, R156, 0x8880, RZ ;  /* 0x000088809c0c7816 */ /* 0x020fca00000000ff */
[----:B------:R-:W-:-:S07]  /*3b00*/  IMAD R3, R12, R155, RZ ;  /* 0x0000009b0c037224 */ /* 0x000fce00078e02ff */
.L_x_131:
[----:B------:R-:W-:Y:S05]  /*3b10*/  BSYNC B1 ;  /* 0x0000000000017941 */ /* 0x000fea0003800000 */
.L_x_130:
        /* <DEDUP_REMOVED lines=10> */
.L_x_133:
[----:B------:R-:W-:Y:S05]  /*3bc0*/  BSYNC B1 ;  /* 0x0000000000017941 */ /* 0x000fea0003800000 */
.L_x_132:
[----:B-1----:R-:W-:Y:S01]  /*3bd0*/  @!P2 IMAD R13, R72, R154, R3 ;  /* 0x0000009a480da224 */ /* 0x002fe200078e0203 */
[----:B------:R-:W-:Y:S04]  /*3be0*/  BSSY B1, `(.L_x_134) ;  /* 0x0000006000017945 */ /* 0x000fe80003800000 */
[----:B------:R1:W-:Y:S01]  /*3bf0*/  @!P2 STG.E.U8 desc[UR36][R4.64+0x60], R13 ;  /* 0x0000600d0400a986 */ /* 0x0003e2000c101124 */
[----:B------:R-:W-:Y:S05]  /*3c00*/  @P3 BRA `(.L_x_135) ;  /* 0x00000000000c3947 */ /* 0x000fea0003800000 */
[----:B------:R-:W5:Y:S02]  /*3c10*/  LDG.E.U8 R156, desc[UR36][R8.64+0x61] ;  /* 0x00006124089c7981 */ /* 0x000f64000c1e1100 */
[----:B-----5:R-:W-:-:S05]  /*3c20*/  PRMT R12, R156, 0x8880, RZ ;  /* 0x000088809c0c7816 */ /* 0x020fca00000000ff */
[----:B------:R-:W-:-:S07]  /*3c30*/  IMAD R3, R12, R155, RZ ;  /* 0x0000009b0c037224 */ /* 0x000fce00078e02ff */
.L_x_135:
[----:B------:R-:W-:Y:S05]  /*3c40*/  BSYNC B1 ;  /* 0x0000000000017941 */ /* 0x000fea0003800000 */
.L_x_134:
[----:B------:R-:W-:Y:S01]  /*3c50*/  @!P3 IMAD R73, R73, R154, R3 ;  /* 0x0000009a4949b224 */ /* 0x000fe200078e0203 */
[----:B------:R-:W-:Y:S04]  /*3c60*/  BSSY B1, `(.L_x_136) ;  /* 0x0000006000017945 */ /* 0x000fe80003800000 */
[----:B------:R0:W-:Y:S01]  /*3c70*/  @!P3 STG.E.U8 desc[UR36][R4.64+0x61], R73 ;  /* 0x000061490400b986 */ /* 0x0001e2000c101124 */
[----:B------:R-:W-:Y:S05]  /*3c80*/  @P4 BRA `(.L_x_137) ;  /* 0x00000000000c4947 */ /* 0x000fea0003800000 */
[----:B------:R-:W5:Y:S02]  /*3c90*/  LDG.E.U8 R156, desc[UR36][R10.64+0x60] ;  /* 0x000060240a9c7981 */ /* 0x000f64000c1e1100 */
[----:B-----5:R-:W-:-:S05]  /*3ca0*/  PRMT R12, R156, 0x8880, RZ ;  /* 0x000088809c0c7816 */ /* 0x020fca00000000ff */
[----:B------:R-:W-:-:S07]  /*3cb0*/  IMAD R3, R12, R155, RZ ;  /* 0x0000009b0c037224 */ /* 0x000fce00078e02ff */
.L_x_137:
[----:B------:R-:W-:Y:S05]  /*3cc0*/  BSYNC B1 ;  /* 0x0000000000017941 */ /* 0x000fea0003800000 */
.L_x_136:
        /* <DEDUP_REMOVED lines=10> */
.L_x_139:
[----:B------:R-:W-:Y:S05]  /*3d70*/  BSYNC B1 ;  /* 0x0000000000017941 */ /* 0x000fea0003800000 */
.L_x_138:
[----:B------:R-:W-:Y:S01]  /*3d80*/  @!P2 IMAD R75, R75, R154, R3 ;  /* 0x0000009a4b4ba224 */ /* 0x000fe200078e0203 */
[----:B------:R-:W-:Y:S04]  /*3d90*/  BSSY B1, `(.L_x_140) ;  /* 0x0000006000017945 */ /* 0x000fe80003800000 */
[----:B------:R0:W-:Y:S01]  /*3da0*/  @!P2 STG.E.U8 desc[UR36][R6.64+0x61], R75 ;  /* 0x0000614b0600a986 */ /* 0x0001e2000c101124 */
[----:B------:R-:W-:Y:S05]  /*3db0*/  @P3 BRA `(.L_x_141) ;  /* 0x00000000000c3947 */ /* 0x000fea0003800000 */
[----:B------:R-:W5:Y:S02]  /*3dc0*/  LDG.E.U8 R156, desc[UR36][R8.64+0x68] ;  /* 0x00006824089c7981 */ /* 0x000f64000c1e1100 */
[----:B-----5:R-:W-:-:S05]  /*3dd0*/  PRMT R12, R156, 0x8880, RZ ;  /* 0x000088809c0c7816 */ /* 0x020fca00000000ff */
[----:B------:R-:W-:-:S07]  /*3de0*/  IMAD R3, R12, R155, RZ ;  /* 0x0000009b0c037224 */ /* 0x000fce00078e02ff */
.L_x_141:
[----:B------:R-:W-:Y:S05]  /*3df0*/  BSYNC B1 ;  /* 0x0000000000017941 */ /* 0x000fea0003800000 */
.L_x_140:
[----:B-1----:R-:W-:Y:S01]  /*3e00*/  @!P3 IMAD R13, R76, R154, R3 ;  /* 0x0000009a4c0db224 */ /* 0x002fe200078e0203 */
[----:B------:R-:W-:Y:S04]  /*3e10*/  BSSY B1, `(.L_x_142) ;  /* 0x0000006000017945 */ /* 0x000fe80003800000 */
[----:B------:R1:W-:Y:S01]  /*3e20*/  @!P3 STG.E.U8 desc[UR36][R4.64+0x68], R13 ;  /* 0x0000680d0400b986 */ /* 0x0003e2000c101124 */
[----:B------:R-:W-:Y:S05]  /*3e30*/  @P4 BRA `(.L_x_143) ;  /* 0x00000000000c4947 */ /* 0x000fea0003800000 */
[----:B------:R-:W5:Y:S02]  /*3e40*/  LDG.E.U8 R156, desc[UR36][R8.64+0x69] ;  /* 0x00006924089c7981 */ /* 0x000f64000c1e1100 */
[----:B-----5:R-:W-:-:S05]  /*3e50*/  PRMT R12, R156, 0x8880, RZ ;  /* 0x000088809c0c7816 */ /* 0x020fca00000000ff */
[----:B------:R-:W-:-:S07]  /*3e60*/  IMAD R3, R12, R155, RZ ;  /* 0x0000009b0c037224 */ /* 0x000fce00078e02ff */
.L_x_143:
[----:B------:R-:W-:Y:S05]  /*3e70*/  BSYNC B1 ;  /* 0x0000000000017941 */ /* 0x000fea0003800000 */
.L_x_142:
        /* <DEDUP_REMOVED lines=10> */
.L_x_145:
[----:B------:R-:W-:Y:S05]  /*3f20*/  BSYNC B1 ;  /* 0x0000000000017941 */ /* 0x000fea0003800000 */
.L_x_144:
[----:B-1----:R-:W-:Y:S01]  /*3f30*/  @!P2 IMAD R13, R78, R154, R3 ;  /* 0x0000009a4e0da224 */ /* 0x002fe200078e0203 */
[----:B------:R-:W-:Y:S04]  /*3f40*/  BSSY B1, `(.L_x_146) ;  /* 0x0000006000017945 */ /* 0x000fe80003800000 */
[----:B------:R1:W-:Y:S01]  /*3f50*/  @!P2 STG.E.U8 desc[UR36][R6.64+0x68], R13 ;  /* 0x0000680d0600a986 */ /* 0x0003e2000c101124 */
[----:B------:R-:W-:Y:S05]  /*3f60*/  @P3 BRA `(.L_x_147) ;  /* 0x00000000000c3947 */ /* 0x000fea0003800000 */
[----:B------:R-:W5:Y:S02]  /*3f70*/  LDG.E.U8 R156, desc[UR36][R10.64+0x69] ;  /* 0x000069240a9c7981 */ /* 0x000f64000c1e1100 */
[----:B-----5:R-:W-:-:S05]  /*3f80*/  PRMT R12, R156, 0x8880, RZ ;  /* 0x000088809c0c7816 */ /* 0x020fca00000000ff */
[----:B------:R-:W-:-:S07]  /*3f90*/  IMAD R3, R12, R155, RZ ;  /* 0x0000009b0c037224 */ /* 0x000fce00078e02ff */
.L_x_147:
[----:B------:R-:W-:Y:S05]  /*3fa0*/  BSYNC B1 ;  /* 0x0000000000017941 */ /* 0x000fea0003800000 */
.L_x_146:
[----:B------:R-:W-:Y:S01]  /*3fb0*/  @!P3 IMAD R79, R79, R154, R3 ;  /* 0x0000009a4f4fb224 */ /* 0x000fe200078e0203 */
[----:B------:R-:W-:Y:S04]  /*3fc0*/  BSSY B1, `(.L_x_148) ;  /* 0x0000006000017945 */ /* 0x000fe80003800000 */
[----:B------:R0:W-:Y:S01]  /*3fd0*/  @!P3 STG.E.U8 desc[UR36][R6.64+0x69], R79 ;  /* 0x0000694f0600b986 */ /* 0x0001e2000c101124 */
[----:B------:R-:W-:Y:S05]  /*3fe0*/  @P4 BRA `(.L_x_149) ;  /* 0x00000000000c4947 */ /* 0x000fea0003800000 */
[----:B------:R-:W5:Y:S02]  /*3ff0*/  LDG.E.U8 R156, desc[UR36][R8.64+0x70] ;  /* 0x00007024089c7981 */ /* 0x000f64000c1e1100 */
[----:B-----5:R-:W-:-:S05]  /*4000*/  PRMT R12, R156, 0x8880, RZ ;  /* 0x000088809c0c7816 */ /* 0x020fca00000000ff */
[----:B------:R-:W-:-:S07]  /*4010*/  IMAD R3, R12, R155, RZ ;  /* 0x0000009b0c037224 */ /* 0x000fce00078e02ff */
.L_x_149:
[----:B------:R-:W-:Y:S05]  /*4020*/  BSYNC B1 ;  /* 0x0000000000017941 */ /* 0x000fea0003800000 */
.L_x_148:
        /* <DEDUP_REMOVED lines=10> */
.L_x_151:
[----:B------:R-:W-:Y:S05]  /*40d0*/  BSYNC B1 ;  /* 0x0000000000017941 */ /* 0x000fea0003800000 */
.L_x_150:
[----:B------:R-:W-:Y:S01]  /*40e0*/  @!P2 IMAD R81, R81, R154, R3 ;  /* 0x0000009a5151a224 */ /* 0x000fe200078e0203 */
[----:B------:R-:W-:Y:S04]  /*40f0*/  BSSY B1, `(.L_x_152) ;  /* 0x0000006000017945 */ /* 0x000fe80003800000 */
[----:B------:R0:W-:Y:S01]  /*4100*/  @!P2 STG.E.U8 desc[UR36][R4.64+0x71], R81 ;  /* 0x000071510400a986 */ /* 0x0001e2000c101124 */
[----:B------:R-:W-:Y:S05]  /*4110*/  @P3 BRA `(.L_x_153) ;  /* 0x00000000000c3947 */ /* 0x000fea0003800000 */
[----:B------:R-:W5:Y:S02]  /*4120*/  LDG.E.U8 R156, desc[UR36][R10.64+0x70] ;  /* 0x000070240a9c7981 */ /* 0x000f64000c1e1100 */
[----:B-----5:R-:W-:-:S05]  /*4130*/  PRMT R12, R156, 0x8880, RZ ;  /* 0x000088809c0c7816 */ /* 0x020fca00000000ff */
[----:B------:R-:W-:-:S07]  /*4140*/  IMAD R3, R12, R155, RZ ;  /* 0x0000009b0c037224 */ /* 0x000fce00078e02ff */
.L_x_153:
[----:B------:R-:W-:Y:S05]  /*4150*/  BSYNC B1 ;  /* 0x0000000000017941 */ /* 0x000fea0003800000 */
.L_x_152:
[----:B-1----:R-:W-:Y:S01]  /*4160*/  @!P3 IMAD R13, R82, R154, R3 ;  /* 0x0000009a520db224 */ /* 0x002fe200078e0203 */
[----:B------:R-:W-:Y:S04]  /*4170*/  BSSY B1, `(.L_x_154) ;  /* 0x0000006000017945 */ /* 0x000fe80003800000 */
[----:B------:R1:W-:Y:S01]  /*4180*/  @!P3 STG.E.U8 desc[UR36][R6.64+0x70], R13 ;  /* 0x0000700d0600b986 */ /* 0x0003e2000c101124 */
[----:B------:R-:W-:Y:S05]  /*4190*/  @P4 BRA `(.L_x_155) ;  /* 0x00000000000c4947 */ /* 0x000fea0003800000 */
[----:B------:R-:W5:Y:S02]  /*41a0*/  LDG.E.U8 R156, desc[UR36][R10.64+0x71] ;  /* 0x000071240a9c7981 */ /* 0x000f64000c1e1100 */
[----:B-----5:R-:W-:-:S05]  /*41b0*/  PRMT R12, R156, 0x8880, RZ ;  /* 0x000088809c0c7816 */ /* 0x020fca00000000ff */
[----:B------:R-:W-:-:S07]  /*41c0*/  IMAD R3, R12, R155, RZ ;  /* 0x0000009b0c037224 */ /* 0x000fce00078e02ff */
.L_x_155:
[----:B------:R-:W-:Y:S05]  /*41d0*/  BSYNC B1 ;  /* 0x0000000000017941 */ /* 0x000fea0003800000 */
.L_x_154:
        /* <DEDUP_REMOVED lines=10> */
.L_x_157:
[----:B------:R-:W-:Y:S05]  /*4280*/  BSYNC B1 ;  /* 0x0000000000017941 */ /* 0x000fea0003800000 */
.L_x_156:
[----:B-1----:R-:W-:Y:S01]  /*4290*/  @!P2 IMAD R13, R84, R154, R3 ;  /* 0x0000009a540da224 */ /* 0x002fe200078e0203 */
[----:B------:R-:W-:Y:S04]  /*42a0*/  BSSY B1, `(.L_x_158) ;  /* 0x0000006000017945 */ /* 0x000fe80003800000 */
[----:B------:R1:W-:Y:S01]  /*42b0*/  @!P2 STG.E.U8 desc[UR36][R4.64+0x78], R13 ;  /* 0x0000780d0400a986 */ /* 0x0003e2000c101124 */
[----:B------:R-:W-:Y:S05]  /*42c0*/  @P3 BRA `(.L_x_159) ;  /* 0x00000000000c3947 */ /* 0x000fea0003800000 */
[----:B------:R-:W5:Y:S02]  /*42d0*/  LDG.E.U8 R156, desc[UR36][R8.64+0x79] ;  /* 0x00007924089c7981 */ /* 0x000f64000c1e1100 */
[----:B-----5:R-:W-:-:S05]  /*42e0*/  PRMT R12, R156, 0x8880, RZ ;  /* 0x000088809c0c7816 */ /* 0x020fca00000000ff */
[----:B------:R-:W-:-:S07]  /*42f0*/  IMAD R3, R12, R155, RZ ;  /* 0x0000009b0c037224 */ /* 0x000fce00078e02ff */
.L_x_159:
[----:B------:R-:W-:Y:S05]  /*4300*/  BSYNC B1 ;  /* 0x0000000000017941 */ /* 0x000fea0003800000 */
.L_x_158:
[----:B------:R-:W-:Y:S01]  /*4310*/  @!P3 IMAD R85, R85, R154, R3 ;  /* 0x0000009a5555b224 */ /* 0x000fe200078e0203 */
[----:B------:R-:W-:Y:S04]  /*4320*/  BSSY B1, `(.L_x_160) ;  /* 0x0000006000017945 */ /* 0x000fe80003800000 */
[----:B------:R0:W-:Y:S01]  /*4330*/  @!P3 STG.E.U8 desc[UR36][R4.64+0x79], R85 ;  /* 0x000079550400b986 */ /* 0x0001e2000c101124 */
[----:B------:R-:W-:Y:S05]  /*4340*/  @P4 BRA `(.L_x_161) ;  /* 0x00000000000c4947 */ /* 0x000fea0003800000 */
[----:B------:R-:W5:Y:S02]  /*4350*/  LDG.E.U8 R156, desc[UR36][R10.64+0x78] ;  /* 0x000078240a9c7981 */ /* 0x000f64000c1e1100 */
[----:B-----5:R-:W-:-:S05]  /*4360*/  PRMT R12, R156, 0x8880, RZ ;  /* 0x000088809c0c7816 */ /* 0x020fca00000000ff */
[----:B------:R-:W-:-:S07]  /*4370*/  IMAD R3, R12, R155, RZ ;  /* 0x0000009b0c037224 */ /* 0x000fce00078e02ff */
.L_x_161:
[----:B------:R-:W-:Y:S05]  /*4380*/  BSYNC B1 ;  /* 0x0000000000017941 */ /* 0x000fea0003800000 */
.L_x_160:
        /* <DEDUP_REMOVED lines=10> */
.L_x_163:
[----:B------:R-:W-:Y:S05]  /*4430*/  BSYNC B1 ;  /* 0x0000000000017941 */ /* 0x000fea0003800000 */
.L_x_162:
[----:B------:R-:W-:Y:S01]  /*4440*/  @!P2 IMAD R87, R87, R154, R3 ;  /* 0x0000009a5757a224 */ /* 0x000fe200078e0203 */
[----:B------:R-:W-:Y:S04]  /*4450*/  BSSY B1, `(.L_x_164) ;  /* 0x0000006000017945 */ /* 0x000fe80003800000 */
[----:B------:R0:W-:Y:S01]  /*4460*/  @!P2 STG.E.U8 desc[UR36][R6.64+0x79], R87 ;  /* 0x000079570600a986 */ /* 0x0001e2000c101124 */
[----:B------:R-:W-:Y:S05]  /*4470*/  @P3 BRA `(.L_x_165) ;  /* 0x00000000000c3947 */ /* 0x000fea0003800000 */
[----:B------:R-:W5:Y:S02]  /*4480*/  LDG.E.U8 R156, desc[UR36][R8.64+0x80] ;  /* 0x00008024089c7981 */ /* 0x000f64000c1e1100 */
[----:B-----5:R-:W-:-:S05]  /*4490*/  PRMT R12, R156, 0x8880, RZ ;  /* 0x000088809c0c7816 */ /* 0x020fca00000000ff */
[----:B------:R-:W-:-:S07]  /*44a0*/  IMAD R3, R12, R155, RZ ;  /* 0x0000009b0c037224 */ /* 0x000fce00078e02ff */
.L_x_165:
[----:B------:R-:W-:Y:S05]  /*44b0*/  BSYNC B1 ;  /* 0x0000000000017941 */ /* 0x000fea0003800000 */
.L_x_164:
[----:B-1----:R-:W-:Y:S01]  /*44c0*/  @!P3 IMAD R13, R88, R154, R3 ;  /* 0x0000009a580db224 */ /* 0x002fe200078e0203 */
[----:B------:R-:W-:Y:S04]  /*44d0*/  BSSY B1, `(.L_x_166) ;  /* 0x0000006000017945 */ /* 0x000fe80003800000 */
[----:B------:R1:W-:Y:S01]  /*44e0*/  @!P3 STG.E.U8 desc[UR36][R4.64+0x80], R13 ;  /* 0x0000800d0400b986 */ /* 0x0003e2000c101124 */
[----:B------:R-:W-:Y:S05]  /*44f0*/  @P4 BRA `(.L_x_167) ;  /* 0x00000000000c4947 */ /* 0x000fea0003800000 */
[----:B------:R-:W5:Y:S02]  /*4500*/  LDG.E.U8 R156, desc[UR36][R8.64+0x81] ;  /* 0x00008124089c7981 */ /* 0x000f64000c1e1100 */
[----:B-----5:R-:W-:-:S05]  /*4510*/  PRMT R12, R156, 0x8880, RZ ;  /* 0x000088809c0c7816 */ /* 0x020fca00000000ff */
[----:B------:R-:W-:-:S07]  /*4520*/  IMAD R3, R12, R155, RZ ;  /* 0x0000009b0c037224 */ /* 0x000fce00078e02ff */
.L_x_167:
[----:B------:R-:W-:Y:S05]  /*4530*/  BSYNC B1 ;  /* 0x0000000000017941 */ /* 0x000fea0003800000 */
.L_x_166:
        /* <DEDUP_REMOVED lines=10> */
.L_x_169:
[----:B------:R-:W-:Y:S05]  /*45e0*/  BSYNC B1 ;  /* 0x0000000000017941 */ /* 0x000fea0003800000 */
.L_x_168:
[----:B-1----:R-:W-:Y:S01]  /*45f0*/  @!P2 IMAD R13, R90, R154, R3 ;  /* 0x0000009a5a0da224 */ /* 0x002fe200078e0203 */
[----:B------:R-:W-:Y:S04]  /*4600*/  BSSY B1, `(.L_x_170) ;  /* 0x0000006000017945 */ /* 0x000fe80003800000 */
[----:B------:R1:W-:Y:S01]  /*4610*/  @!P2 STG.E.U8 desc[UR36][R6.64+0x80], R13 ;  /* 0x0000800d0600a986 */ /* 0x0003e2000c101124 */
[----:B------:R-:W-:Y:S05]  /*4620*/  @P3 BRA `(.L_x_171) ;  /* 0x00000000000c3947 */ /* 0x000fea0003800000 */
[----:B------:R-:W5:Y:S02]  /*4630*/  LDG.E.U8 R156, desc[UR36][R10.64+0x81] ;  /* 0x000081240a9c7981 */ /* 0x000f64000c1e1100 */
[----:B-----5:R-:W-:-:S05]  /*4640*/  PRMT R12, R156, 0x8880, RZ ;  /* 0x000088809c0c7816 */ /* 0x020fca00000000ff */
[----:B------:R-:W-:-:S07]  /*4650*/  IMAD R3, R12, R155, RZ ;  /* 0x0000009b0c037224 */ /* 0x000fce00078e02ff */
.L_x_171:
[----:B------:R-:W-:Y:S05]  /*4660*/  BSYNC B1 ;  /* 0x0000000000017941 */ /* 0x000fea0003800000 */
.L_x_170:
[----:B------:R-:W-:Y:S01]  /*4670*/  @!P3 IMAD R91, R91, R154, R3 ;  /* 0x0000009a5b5bb224 */ /* 0x000fe200078e0203 */
[----:B------:R-:W-:Y:S04]  /*4680*/  BSSY B1, `(.L_x_172) ;  /* 0x0000006000017945 */ /* 0x000fe80003800000 */
[----:B------:R0:W-:Y:S01]  /*4690*/  @!P3 STG.E.U8 desc[UR36][R6.64+0x81], R91 ;  /* 0x0000815b0600b986 */ /* 0x0001e2000c101124 */
[----:B------:R-:W-:Y:S05]  /*46a0*/  @P4 BRA `(.L_x_173) ;  /* 0x00000000000c4947 */ /* 0x000fea0003800000 */
[----:B------:R-:W5:Y:S02]  /*46b0*/  LDG.E.U8 R156, desc[UR36][R8.64+0x88] ;  /* 0x00008824089c7981 */ /* 0x000f64000c1e1100 */
[----:B-----5:R-:W-:-:S05]  /*46c0*/  PRMT R12, R156, 0x8880, RZ ;  /* 0x000088809c0c7816 */ /* 0x020fca00000000ff */
[----:B------:R-:W-:-:S07]  /*46d0*/  IMAD R3, R12, R155, RZ ;  /* 0x0000009b0c037224 */ /* 0x000fce00078e02ff */
.L_x_173:
[----:B------:R-:W-:Y:S05]  /*46e0*/  BSYNC B1 ;  /* 0x0000000000017941 */ /* 0x000fea0003800000 */
.L_x_172:
        /* <DEDUP_REMOVED lines=10> */
.L_x_175:
[----:B------:R-:W-:Y:S05]  /*4790*/  BSYNC B1 ;  /* 0x0000000000017941 */ /* 0x000fea0003800000 */
.L_x_174:
[----:B------:R-:W-:Y:S01]  /*47a0*/  @!P2 IMAD R93, R93, R154, R3 ;  /* 0x0000009a5d5da224 */ /* 0x000fe200078e0203 */
[----:B------:R-:W-:Y:S04]  /*47b0*/  BSSY B1, `(.L_x_176) ;  /* 0x0000006000017945 */ /* 0x000fe80003800000 */
[----:B------:R0:W-:Y:S01]  /*47c0*/  @!P2 STG.E.U8 desc[UR36][R4.64+0x89], R93 ;  /* 0x0000895d0400a986 */ /* 0x0001e2000c101124 */
[----:B------:R-:W-:Y:S05]  /*47d0*/  @P3 BRA `(.L_x_177) ;  /* 0x00000000000c3947 */ /* 0x000fea0003800000 */
[----:B------:R-:W5:Y:S02]  /*47e0*/  LDG.E.U8 R156, desc[UR36][R10.64+0x88] ;  /* 0x000088240a9c7981 */ /* 0x000f64000c1e1100 */
[----:B-----5:R-:W-:-:S05]  /*47f0*/  PRMT R12, R156, 0x8880, RZ ;  /* 0x000088809c0c7816 */ /* 0x020fca00000000ff */
[----:B------:R-:W-:-:S07]  /*4800*/  IMAD R3, R12, R155, RZ ;  /* 0x0000009b0c037224 */ /* 0x000fce00078e02ff */
.L_x_177:
[----:B------:R-:W-:Y:S05]  /*4810*/  BSYNC B1 ;  /* 0x0000000000017941 */ /* 0x000fea0003800000 */
.L_x_176:
[----:B-1----:R-:W-:Y:S01]  /*4820*/  @!P3 IMAD R13, R94, R154, R3 ;  /* 0x0000009a5e0db224 */ /* 0x002fe200078e0203 */
[----:B------:R-:W-:Y:S04]  /*4830*/  BSSY B1, `(.L_x_178) ;  /* 0x0000006000017945 */ /* 0x000fe80003800000 */
[----:B------:R1:W-:Y:S01]  /*4840*/  @!P3 STG.E.U8 desc[UR36][R6.64+0x88], R13 ;  /* 0x0000880d0600b986 */ /* 0x0003e2000c101124 */
[----:B------:R-:W-:Y:S05]  /*4850*/  @P4 BRA `(.L_x_179) ;  /* 0x00000000000c4947 */ /* 0x000fea0003800000 */
[----:B------:R-:W5:Y:S02]  /*4860*/  LDG.E.U8 R156, desc[UR36][R10.64+0x89] ;  /* 0x000089240a9c7981 */ /* 0x000f64000c1e1100 */
[----:B-----5:R-:W-:-:S05]  /*4870*/  PRMT R12, R156, 0x8880, RZ ;  /* 0x000088809c0c7816 */ /* 0x020fca00000000ff */
[----:B------:R-:W-:-:S07]  /*4880*/  IMAD R3, R12, R155, RZ ;  /* 0x0000009b0c037224 */ /* 0x000fce00078e02ff */
.L_x_179:
[----:B------:R-:W-:Y:S05]  /*4890*/  BSYNC B1 ;  /* 0x0000000000017941 */ /* 0x000fea0003800000 */
.L_x_178:
        /* <DEDUP_REMOVED lines=10> */
.L_x_181:
[----:B------:R-:W-:Y:S05]  /*4940*/  BSYNC B1 ;  /* 0x0000000000017941 */ /* 0x000fea0003800000 */
.L_x_180:
[----:B-1----:R-:W-:Y:S01]  /*4950*/  @!P2 IMAD R13, R96, R154, R3 ;  /* 0x0000009a600da224 */ /* 0x002fe200078e0203 */
[----:B------:R-:W-:Y:S04]  /*4960*/  BSSY B1, `(.L_x_182) ;  /* 0x0000006000017945 */ /* 0x000fe80003800000 */
[----:B------:R1:W-:Y:S01]  /*4970*/  @!P2 STG.E.U8 desc[UR36][R4.64+0x90], R13 ;  /* 0x0000900d0400a986 */ /* 0x0003e2000c101124 */
[----:B------:R-:W-:Y:S05]  /*4980*/  @P3 BRA `(.L_x_183) ;  /* 0x00000000000c3947 */ /* 0x000fea0003800000 */
[----:B------:R-:W5:Y:S02]  /*4990*/  LDG.E.U8 R156, desc[UR36][R8.64+0x91] ;  /* 0x00009124089c7981 */ /* 0x000f64000c1e1100 */
[----:B-----5:R-:W-:-:S05]  /*49a0*/  PRMT R12, R156, 0x8880, RZ ;  /* 0x000088809c0c7816 */ /* 0x020fca00000000ff */
[----:B------:R-:W-:-:S07]  /*49b0*/  IMAD R3, R12, R155, RZ ;  /* 0x0000009b0c037224 */ /* 0x000fce00078e02ff */
.L_x_183:
[----:B------:R-:W-:Y:S05]  /*49c0*/  BSYNC B1 ;  /* 0x0000000000017941 */ /* 0x000fea0003800000 */
.L_x_182:
[----:B------:R-:W-:Y:S01]  /*49d0*/  @!P3 IMAD R97, R97, R154, R3 ;  /* 0x0000009a6161b224 */ /* 0x000fe200078e0203 */
[----:B------:R-:W-:Y:S04]  /*49e0*/  BSSY B1, `(.L_x_184) ;  /* 0x0000006000017945 */ /* 0x000fe80003800000 */
[----:B------:R0:W-:Y:S01]  /*49f0*/  @!P3 STG.E.U8 desc[UR36][R4.64+0x91], R97 ;  /* 0x000091610400b986 */ /* 0x0001e2000c101124 */
[----:B------:R-:W-:Y:S05]  /*4a00*/  @P4 BRA `(.L_x_185) ;  /* 0x00000000000c4947 */ /* 0x000fea0003800000 */
[----:B------:R-:W5:Y:S02]  /*4a10*/  LDG.E.U8 R156, desc[UR36][R10.64+0x90] ;  /* 0x000090240a9c7981 */ /* 0x000f64000c1e1100 */
[----:B-----5:R-:W-:-:S05]  /*4a20*/  PRMT R12, R156, 0x8880, RZ ;  /* 0x000088809c0c7816 */ /* 0x020fca00000000ff */
[----:B------:R-:W-:-:S07]  /*4a30*/  IMAD R3, R12, R155, RZ ;  /* 0x0000009b0c037224 */ /* 0x000fce00078e02ff */
.L_x_185:
[----:B------:R-:W-:Y:S05]  /*4a40*/  BSYNC B1 ;  /* 0x0000000000017941 */ /* 0x000fea0003800000 */
.L_x_184:
        /* <DEDUP_REMOVED lines=10> */
.L_x_187:
[----:B------:R-:W-:Y:S05]  /*4af0*/  BSYNC B1 ;  /* 0x0000000000017941 */ /* 0x000fea0003800000 */
.L_x_186:
[----:B------:R-:W-:Y:S01]  /*4b00*/  @!P2 IMAD R99, R99, R154, R3 ;  /* 0x0000009a6363a224 */ /* 0x000fe200078e0203 */
[----:B------:R-:W-:Y:S04]  /*4b10*/  BSSY B1, `(.L_x_188) ;  /* 0x0000006000017945 */ /* 0x000fe80003800000 */
[----:B------:R0:W-:Y:S01]  /*4b20*/  @!P2 STG.E.U8 desc[UR36][R6.64+0x91], R99 ;  /* 0x000091630600a986 */ /* 0x0001e2000c101124 */
[----:B------:R-:W-:Y:S05]  /*4b30*/  @P3 BRA `(.L_x_189) ;  /* 0x00000000000c3947 */ /* 0x000fea0003800000 */
[----:B------:R-:W5:Y:S02]  /*4b40*/  LDG.E.U8 R156, desc[UR36][R8.64+0x98] ;  /* 0x00009824089c7981 */ /* 0x000f64000c1e1100 */
[----:B-----5:R-:W-:-:S05]  /*4b50*/  PRMT R12, R156, 0x8880, RZ ;  /* 0x000088809c0c7816 */ /* 0x020fca00000000ff */
[----:B------:R-:W-:-:S07]  /*4b60*/  IMAD R3, R12, R155, RZ ;  /* 0x0000009b0c037224 */ /* 0x000fce00078e02ff */
.L_x_189:
[----:B------:R-:W-:Y:S05]  /*4b70*/  BSYNC B1 ;  /* 0x0000000000017941 */ /* 0x000fea0003800000 */
.L_x_188:
[----:B-1----:R-:W-:Y:S01]  /*4b80*/  @!P3 IMAD R13, R100, R154, R3 ;  /* 0x0000009a640db224 */ /* 0x002fe200078e0203 */
[----:B------:R-:W-:Y:S04]  /*4b90*/  BSSY B1, `(.L_x_190) ;  /* 0x0000006000017945 */ /* 0x000fe80003800000 */
[----:B------:R1:W-:Y:S01]  /*4ba0*/  @!P3 STG.E.U8 desc[UR36][R4.64+0x98], R13 ;  /* 0x0000980d0400b986 */ /* 0x0003e2000c101124 */
[----:B------:R-:W-:Y:S05]  /*4bb0*/  @P4 BRA `(.L_x_191) ;  /* 0x00000000000c4947 */ /* 0x000fea0003800000 */
[----:B------:R-:W5:Y:S02]  /*4bc0*/  LDG.E.U8 R156, desc[UR36][R8.64+0x99] ;  /* 0x00009924089c7981 */ /* 0x000f64000c1e1100 */
[----:B-----5:R-:W-:-:S05]  /*4bd0*/  PRMT R12, R156, 0x8880, RZ ;  /* 0x000088809c0c7816 */ /* 0x020fca00000000ff */
[----:B------:R-:W-:-:S07]  /*4be0*/  IMAD R3, R12, R155, RZ ;  /* 0x0000009b0c037224 */ /* 0x000fce00078e02ff */
.L_x_191:
[----:B------:R-:W-:Y:S05]  /*4bf0*/  BSYNC B1 ;  /* 0x0000000000017941 */ /* 0x000fea0003800000 */
.L_x_190:
        /* <DEDUP_REMOVED lines=10> */
.L_x_193:
[----:B------:R-:W-:Y:S05]  /*4ca0*/  BSYNC B1 ;  /* 0x0000000000017941 */ /* 0x000fea0003800000 */
.L_x_192:
[----:B-1----:R-:W-:Y:S01]  /*4cb0*/  @!P2 IMAD R13, R102, R154, R3 ;  /* 0x0000009a660da224 */ /* 0x002fe200078e0203 */
[----:B------:R-:W-:Y:S04]  /*4cc0*/  BSSY B1, `(.L_x_194) ;  /* 0x0000006000017945 */ /* 0x000fe80003800000 */
[----:B------:R1:W-:Y:S01]  /*4cd0*/  @!P2 STG.E.U8 desc[UR36][R6.64+0x98], R13 ;  /* 0x0000980d0600a986 */ /* 0x0003e2000c101124 */
[----:B------:R-:W-:Y:S05]  /*4ce0*/  @P3 BRA `(.L_x_195) ;  /* 0x00000000000c3947 */ /* 0x000fea0003800000 */
[----:B------:R-:W5:Y:S02]  /*4cf0*/  LDG.E.U8 R156, desc[UR36][R10.64+0x99] ;  /* 0x000099240a9c7981 */ /* 0x000f64000c1e1100 */
[----:B-----5:R-:W-:-:S05]  /*4d00*/  PRMT R12, R156, 0x8880, RZ ;  /* 0x000088809c0c7816 */ /* 0x020fca00000000ff */
[----:B------:R-:W-:-:S07]  /*4d10*/  IMAD R3, R12, R155, RZ ;  /* 0x0000009b0c037224 */ /* 0x000fce00078e02ff */
.L_x_195:
[----:B------:R-:W-:Y:S05]  /*4d20*/  BSYNC B1 ;  /* 0x0000000000017941 */ /* 0x000fea0003800000 */
.L_x_194:
[----:B------:R-:W-:Y:S01]  /*4d30*/  @!P3 IMAD R103, R103, R154, R3 ;  /* 0x0000009a6767b224 */ /* 0x000fe200078e0203 */
[----:B------:R-:W-:Y:S04]  /*4d40*/  BSSY B1, `(.L_x_196) ;  /* 0x0000006000017945 */ /* 0x000fe80003800000 */
[----:B------:R0:W-:Y:S01]  /*4d50*/  @!P3 STG.E.U8 desc[UR36][R6.64+0x99], R103 ;  /* 0x000099670600b986 */ /* 0x0001e2000c101124 */
[----:B------:R-:W-:Y:S05]  /*4d60*/  @P4 BRA `(.L_x_197) ;  /* 0x00000000000c4947 */ /* 0x000fea0003800000 */
[----:B------:R-:W5:Y:S02]  /*4d70*/  LDG.E.U8 R156, desc[UR36][R8.64+0xa0] ;  /* 0x0000a024089c7981 */ /* 0x000f64000c1e1100 */
[----:B-----5:R-:W-:-:S05]  /*4d80*/  PRMT R12, R156, 0x8880, RZ ;  /* 0x000088809c0c7816 */ /* 0x020fca00000000ff */
[----:B------:R-:W-:-:S07]  /*4d90*/  IMAD R3, R12, R155, RZ ;  /* 0x0000009b0c037224 */ /* 0x000fce00078e02ff */
.L_x_197:
[----:B------:R-:W-:Y:S05]  /*4da0*/  BSYNC B1 ;  /* 0x0000000000017941 */ /* 0x000fea0003800000 */
.L_x_196:
        /* <DEDUP_REMOVED lines=10> */
.L_x_199:
[----:B------:R-:W-:Y:S05]  /*4e50*/  BSYNC B1 ;  /* 0x0000000000017941 */ /* 0x000fea0003800000 */
.L_x_198:
[----:B------:R-:W-:Y:S01]  /*4e60*/  @!P2 IMAD R105, R105, R154, R3 ;  /* 0x0000009a6969a224 */ /* 0x000fe200078e0203 */
[----:B------:R-:W-:Y:S04]  /*4e70*/  BSSY B1, `(.L_x_200) ;  /* 0x0000006000017945 */ /* 0x000fe80003800000 */
[----:B------:R0:W-:Y:S01]  /*4e80*/  @!P2 STG.E.U8 desc[UR36][R4.64+0xa1], R105 ;  /* 0x0000a1690400a986 */ /* 0x0001e2000c101124 */
[----:B------:R-:W-:Y:S05]  /*4e90*/  @P3 BRA `(.L_x_201) ;  /* 0x00000000000c3947 */ /* 0x000fea0003800000 */
[----:B------:R-:W5:Y:S02]  /*4ea0*/  LDG.E.U8 R156, desc[UR36][R10.64+0xa0] ;  /* 0x0000a0240a9c7981 */ /* 0x000f64000c1e1100 */
[----:B-----5:R-:W-:-:S05]  /*4eb0*/  PRMT R12, R156, 0x8880, RZ ;  /* 0x000088809c0c7816 */ /* 0x020fca00000000ff */
[----:B------:R-:W-:-:S07]  /*4ec0*/  IMAD R3, R12, R155, RZ ;  /* 0x0000009b0c037224 */ /* 0x000fce00078e02ff */
.L_x_201:
[----:B------:R-:W-:Y:S05]  /*4ed0*/  BSYNC B1 ;  /* 0x0000000000017941 */ /* 0x000fea0003800000 */
.L_x_200:
[----:B-1----:R-:W-:Y:S01]  /*4ee0*/  @!P3 IMAD R13, R106, R154, R3 ;  /* 0x0000009a6a0db224 */ /* 0x002fe200078e0203 */
[----:B------:R-:W-:Y:S04]  /*4ef0*/  BSSY B1, `(.L_x_202) ;  /* 0x0000006000017945 */ /* 0x000fe80003800000 */
[----:B------:R1:W-:Y:S01]  /*4f00*/  @!P3 STG.E.U8 desc[UR36][R6.64+0xa0], R13 ;  /* 0x0000a00d0600b986 */ /* 0x0003e2000c101124 */
[----:B------:R-:W-:Y:S05]  /*4f10*/  @P4 BRA `(.L_x_203) ;  /* 0x00000000000c4947 */ /* 0x000fea0003800000 */
[----:B------:R-:W5:Y:S02]  /*4f20*/  LDG.E.U8 R156, desc[UR36][R10.64+0xa1] ;  /* 0x0000a1240a9c7981 */ /* 0x000f64000c1e1100 */
[----:B-----5:R-:W-:-:S05]  /*4f30*/  PRMT R12, R156, 0x8880, RZ ;  /* 0x000088809c0c7816 */ /* 0x020fca00000000ff */
[----:B------:R-:W-:-:S07]  /*4f40*/  IMAD R3, R12, R155, RZ ;  /* 0x0000009b0c037224 */ /* 0x000fce00078e02ff */
.L_x_203:
[----:B------:R-:W-:Y:S05]  /*4f50*/  BSYNC B1 ;  /* 0x0000000000017941 */ /* 0x000fea0003800000 */
.L_x_202:
        /* <DEDUP_REMOVED lines=10> */
.L_x_205:
[----:B------:R-:W-:Y:S05]  /*5000*/  BSYNC B1 ;  /* 0x0000000000017941 */ /* 0x000fea0003800000 */
.L_x_204:
[----:B-1----:R-:W-:Y:S01]  /*5010*/  @!P2 IMAD R13, R108, R154, R3 ;  /* 0x0000009a6c0da224 */ /* 0x002fe200078e0203 */
[----:B------:R-:W-:Y:S04]  /*5020*/  BSSY B1, `(.L_x_206) ;  /* 0x0000006000017945 */ /* 0x000fe80003800000 */
[----:B------:R1:W-:Y:S01]  /*5030*/  @!P2 STG.E.U8 desc[UR36][R4.64+0xa8], R13 ;  /* 0x0000a80d0400a986 */ /* 0x0003e2000c101124 */
[----:B------:R-:W-:Y:S05]  /*5040*/  @P3 BRA `(.L_x_207) ;  /* 0x00000000000c3947 */ /* 0x000fea0003800000 */
[----:B------:R-:W5:Y:S02]  /*5050*/  LDG.E.U8 R156, desc[UR36][R8.64+0xa9] ;  /* 0x0000a924089c7981 */ /* 0x000f64000c1e1100 */
[----:B-----5:R-:W-:-:S05]  /*5060*/  PRMT R12, R156, 0x8880, RZ ;  /* 0x000088809c0c7816 */ /* 0x020fca00000000ff */
[----:B------:R-:W-:-:S07]  /*5070*/  IMAD R3, R12, R155, RZ ;  /* 0x0000009b0c037224 */ /* 0x000fce00078e02ff */
.L_x_207:
[----:B------:R-:W-:Y:S05]  /*5080*/  BSYNC B1 ;  /* 0x0000000000017941 */ /* 0x000fea0003800000 */
.L_x_206:
[----:B------:R-:W-:Y:S01]  /*5090*/  @!P3 IMAD R109, R109, R154, R3 ;  /* 0x0000009a6d6db224 */ /* 0x000fe200078e0203 */
[----:B------:R-:W-:Y:S04]  /*50a0*/  BSSY B1, `(.L_x_208) ;  /* 0x0000006000017945 */ /* 0x000fe80003800000 */
[----:B------:R0:W-:Y:S01]  /*50b0*/  @!P3 STG.E.U8 desc[UR36][R4.64+0xa9], R109 ;  /* 0x0000a96d0400b986 */ /* 0x0001e2000c101124 */
[----:B------:R-:W-:Y:S05]  /*50c0*/  @P4 BRA `(.L_x_209) ;  /* 0x00000000000c4947 */ /* 0x000fea0003800000 */
[----:B------:R-:W5:Y:S02]  /*50d0*/  LDG.E.U8 R156, desc[UR36][R10.64+0xa8] ;  /* 0x0000a8240a9c7981 */ /* 0x000f64000c1e1100 */
[----:B-----5:R-:W-:-:S05]  /*50e0*/  PRMT R12, R156, 0x8880, RZ ;  /* 0x000088809c0c7816 */ /* 0x020fca00000000ff */
[----:B------:R-:W-:-:S07]  /*50f0*/  IMAD R3, R12, R155, RZ ;  /* 0x0000009b0c037224 */ /* 0x000fce00078e02ff */
.L_x_209:
[----:B------:R-:W-:Y:S05]  /*5100*/  BSYNC B1 ;  /* 0x0000000000017941 */ /* 0x000fea0003800000 */
.L_x_208:
        /* <DEDUP_REMOVED lines=10> */
.L_x_211:
[----:B------:R-:W-:Y:S05]  /*51b0*/  BSYNC B1 ;  /* 0x0000000000017941 */ /* 0x000fea0003800000 */
.L_x_210:
[----:B------:R-:W-:Y:S01]  /*51c0*/  @!P2 IMAD R111, R111, R154, R3 ;  /* 0x0000009a6f6fa224 */ /* 0x000fe200078e0203 */
[----:B------:R-:W-:Y:S04]  /*51d0*/  BSSY B1, `(.L_x_212) ;  /* 0x0000006000017945 */ /* 0x000fe80003800000 */
[----:B------:R0:W-:Y:S01]  /*51e0*/  @!P2 STG.E.U8 desc[UR36][R6.64+0xa9], R111 ;  /* 0x0000a96f0600a986 */ /* 0x0001e2000c101124 */
[----:B------:R-:W-:Y:S05]  /*51f0*/  @P3 BRA `(.L_x_213) ;  /* 0x00000000000c3947 */ /* 0x000fea0003800000 */
[----:B------:R-:W5:Y:S02]  /*5200*/  LDG.E.U8 R156, desc[UR36][R8.64+0xb0] ;  /* 0x0000b024089c7981 */ /* 0x000f64000c1e1100 */
[----:B-----5:R-:W-:-:S05]  /*5210*/  PRMT R12, R156, 0x8880, RZ ;  /* 0x000088809c0c7816 */ /* 0x020fca00000000ff */
[----:B------:R-:W-:-:S07]  /*5220*/  IMAD R3, R12, R155, RZ ;  /* 0x0000009b0c037224 */ /* 0x000fce00078e02ff */
.L_x_213:
[----:B------:R-:W-:Y:S05]  /*5230*/  BSYNC B1 ;  /* 0x0000000000017941 */ /* 0x000fea0003800000 */
.L_x_212:
[----:B-1----:R-:W-:Y:S01]  /*5240*/  @!P3 IMAD R13, R112, R154, R3 ;  /* 0x0000009a700db224 */ /* 0x002fe200078e0203 */
[----:B------:R-:W-:Y:S04]  /*5250*/  BSSY B1, `(.L_x_214) ;  /* 0x0000006000017945 */ /* 0x000fe80003800000 */
[----:B------:R1:W-:Y:S01]  /*5260*/  @!P3 STG.E.U8 desc[UR36][R4.64+0xb0], R13 ;  /* 0x0000b00d0400b986 */ /* 0x0003e2000c101124 */
[----:B------:R-:W-:Y:S05]  /*5270*/  @P4 BRA `(.L_x_215) ;  /* 0x00000000000c4947 */ /* 0x000fea0003800000 */
[----:B------:R-:W5:Y:S02]  /*5280*/  LDG.E.U8 R156, desc[UR36][R8.64+0xb1] ;  /* 0x0000b124089c7981 */ /* 0x000f64000c1e1100 */
[----:B-----5:R-:W-:-:S05]  /*5290*/  PRMT R12, R156, 0x8880, RZ ;  /* 0x000088809c0c7816 */ /* 0x020fca00000000ff */
[----:B------:R-:W-:-:S07]  /*52a0*/  IMAD R3, R12, R155, RZ ;  /* 0x0000009b0c037224 */ /* 0x000fce00078e02ff */
.L_x_215:
[----:B------:R-:W-:Y:S05]  /*52b0*/  BSYNC B1 ;  /* 0x0000000000017941 */ /* 0x000fea0003800000 */
.L_x_214:
        /* <DEDUP_REMOVED lines=10> */
.L_x_217:
[----:B------:R-:W-:Y:S05]  /*5360*/  BSYNC B1 ;  /* 0x0000000000017941 */ /* 0x000fea0003800000 */
.L_x_216:
[----:B-1----:R-:W-:Y:S01]  /*5370*/  @!P2 IMAD R13, R114, R154, R3 ;  /* 0x0000009a720da224 */ /* 0x002fe200078e0203 */
[----:B------:R-:W-:Y:S04]  /*5380*/  BSSY B1, `(.L_x_218) ;  /* 0x0000006000017945 */ /* 0x000fe80003800000 */
[----:B------:R1:W-:Y:S01]  /*5390*/  @!P2 STG.E.U8 desc[UR36][R6.64+0xb0], R13 ;  /* 0x0000b00d0600a986 */ /* 0x0003e2000c101124 */
[----:B------:R-:W-:Y:S05]  /*53a0*/  @P3 BRA `(.L_x_219) ;  /* 0x00000000000c3947 */ /* 0x000fea0003800000 */
[----:B------:R-:W5:Y:S02]  /*53b0*/  LDG.E.U8 R156, desc[UR36][R10.64+0xb1] ;  /* 0x0000b1240a9c7981 */ /* 0x000f64000c1e1100 */
[----:B-----5:R-:W-:-:S05]  /*53c0*/  PRMT R12, R156, 0x8880, RZ ;  /* 0x000088809c0c7816 */ /* 0x020fca00000000ff */
[----:B------:R-:W-:-:S07]  /*53d0*/  IMAD R3, R12, R155, RZ ;  /* 0x0000009b0c037224 */ /* 0x000fce00078e02ff */
.L_x_219:
[----:B------:R-:W-:Y:S05]  /*53e0*/  BSYNC B1 ;  /* 0x0000000000017941 */ /* 0x000fea0003800000 */
.L_x_218:
[----:B------:R-:W-:Y:S01]  /*53f0*/  @!P3 IMAD R115, R115, R154, R3 ;  /* 0x0000009a7373b224 */ /* 0x000fe200078e0203 */
[----:B------:R-:W-:Y:S04]  /*5400*/  BSSY B1, `(.L_x_220) ;  /* 0x0000006000017945 */ /* 0x000fe80003800000 */
[----:B------:R0:W-:Y:S01]  /*5410*/  @!P3 STG.E.U8 desc[UR36][R6.64+0xb1], R115 ;  /* 0x0000b1730600b986 */ /* 0x0001e2000c101124 */
[----:B------:R-:W-:Y:S05]  /*5420*/  @P4 BRA `(.L_x_221) ;  /* 0x00000000000c4947 */ /* 0x000fea0003800000 */
[----:B------:R-:W5:Y:S02]  /*5430*/  LDG.E.U8 R156, desc[UR36][R8.64+0xb8] ;  /* 0x0000b824089c7981 */ /* 0x000f64000c1e1100 */
[----:B-----5:R-:W-:-:S05]  /*5440*/  PRMT R12, R156, 0x8880, RZ ;  /* 0x000088809c0c7816 */ /* 0x020fca00000000ff */
[----:B------:R-:W-:-:S07]  /*5450*/  IMAD R3, R12, R155, RZ ;  /* 0x0000009b0c037224 */ /* 0x000fce00078e02ff */
.L_x_221:
[----:B------:R-:W-:Y:S05]  /*5460*/  BSYNC B1 ;  /* 0x0000000000017941 */ /* 0x000fea0003800000 */
.L_x_220:
        /* <DEDUP_REMOVED lines=10> */
.L_x_223:
[----:B------:R-:W-:Y:S05]  /*5510*/  BSYNC B1 ;  /* 0x0000000000017941 */ /* 0x000fea0003800000 */
.L_x_222:
[----:B------:R-:W-:Y:S01]  /*5520*/  @!P2 IMAD R117, R117, R154, R3 ;  /* 0x0000009a7575a224 */ /* 0x000fe200078e0203 */
[----:B------:R-:W-:Y:S04]  /*5530*/  BSSY B1, `(.L_x_224) ;  /* 0x0000006000017945 */ /* 0x000fe80003800000 */
[----:B------:R0:W-:Y:S01]  /*5540*/  @!P2 STG.E.U8 desc[UR36][R4.64+0xb9], R117 ;  /* 0x0000b9750400a986 */ /* 0x0001e2000c101124 */
[----:B------:R-:W-:Y:S05]  /*5550*/  @P3 BRA `(.L_x_225) ;  /* 0x00000000000c3947 */ /* 0x000fea0003800000 */
[----:B------:R-:W5:Y:S02]  /*5560*/  LDG.E.U8 R156, desc[UR36][R10.64+0xb8] ;  /* 0x0000b8240a9c7981 */ /* 0x000f64000c1e1100 */
[----:B-----5:R-:W-:-:S05]  /*5570*/  PRMT R12, R156, 0x8880, RZ ;  /* 0x000088809c0c7816 */ /* 0x020fca00000000ff */
[----:B------:R-:W-:-:S07]  /*5580*/  IMAD R3, R12, R155, RZ ;  /* 0x0000009b0c037224 */ /* 0x000fce00078e02ff */
.L_x_225:
[----:B------:R-:W-:Y:S05]  /*5590*/  BSYNC B1 ;  /* 0x0000000000017941 */ /* 0x000fea0003800000 */
.L_x_224:
[----:B-1----:R-:W-:Y:S01]  /*55a0*/  @!P3 IMAD R13, R118, R154, R3 ;  /* 0x0000009a760db224 */ /* 0x002fe200078e0203 */
[----:B------:R-:W-:Y:S04]  /*55b0*/  BSSY B1, `(.L_x_226) ;  /* 0x0000006000017945 */ /* 0x000fe80003800000 */
[----:B------:R1:W-:Y:S01]  /*55c0*/  @!P3 STG.E.U8 desc[UR36][R6.64+0xb8], R13 ;  /* 0x0000b80d0600b986 */ /* 0x0003e2000c101124 */
[----:B------:R-:W-:Y:S05]  /*55d0*/  @P4 BRA `(.L_x_227) ;  /* 0x00000000000c4947 */ /* 0x000fea0003800000 */
[----:B------:R-:W5:Y:S02]  /*55e0*/  LDG.E.U8 R156, desc[UR36][R10.64+0xb9] ;  /* 0x0000b9240a9c7981 */ /* 0x000f64000c1e1100 */
[----:B-----5:R-:W-:-:S05]  /*55f0*/  PRMT R12, R156, 0x8880, RZ ;  /* 0x000088809c0c7816 */ /* 0x020fca00000000ff */
[----:B------:R-:W-:-:S07]  /*5600*/  IMAD R3, R12, R155, RZ ;  /* 0x0000009b0c037224 */ /* 0x000fce00078e02ff */
.L_x_227:
[----:B------:R-:W-:Y:S05]  /*5610*/  BSYNC B1 ;  /* 0x0000000000017941 */ /* 0x000fea0003800000 */
.L_x_226:
        /* <DEDUP_REMOVED lines=10> */
.L_x_229:
[----:B------:R-:W-:Y:S05]  /*56c0*/  BSYNC B1 ;  /* 0x0000000000017941 */ /* 0x000fea0003800000 */
.L_x_228:
[----:B-1----:R-:W-:Y:S01]  /*56d0*/  @!P2 IMAD R13, R120, R154, R3 ;  /* 0x0000009a780da224 */ /* 0x002fe200078e0203 */
[----:B------:R-:W-:Y:S04]  /*56e0*/  BSSY B1, `(.L_x_230) ;  /* 0x0000006000017945 */ /* 0x000fe80003800000 */
[----:B------:R1:W-:Y:S01]  /*56f0*/  @!P2 STG.E.U8 desc[UR36][R4.64+0xc0], R13 ;  /* 0x0000c00d0400a986 */ /* 0x0003e2000c101124 */
[----:B------:R-:W-:Y:S05]  /*5700*/  @P3 BRA `(.L_x_231) ;  /* 0x00000000000c3947 */ /* 0x000fea0003800000 */
[----:B------:R-:W5:Y:S02]  /*5710*/  LDG.E.U8 R156, desc[UR36][R8.64+0xc1] ;  /* 0x0000c124089c7981 */ /* 0x000f64000c1e1100 */
[----:B-----5:R-:W-:-:S05]  /*5720*/  PRMT R12, R156, 0x8880, RZ ;  /* 0x000088809c0c7816 */ /* 0x020fca00000000ff */
[----:B------:R-:W-:-:S07]  /*5730*/  IMAD R3, R12, R155, RZ ;  /* 0x0000009b0c037224 */ /* 0x000fce00078e02ff */
.L_x_231:
[----:B------:R-:W-:Y:S05]  /*5740*/  BSYNC B1 ;  /* 0x0000000000017941 */ /* 0x000fea0003800000 */
.L_x_230:
[----:B------:R-:W-:Y:S01]  /*5750*/  @!P3 IMAD R121, R121, R154, R3 ;  /* 0x0000009a7979b224 */ /* 0x000fe200078e0203 */
[----:B------:R-:W-:Y:S04]  /*5760*/  BSSY B1, `(.L_x_232) ;  /* 0x0000006000017945 */ /* 0x000fe80003800000 */
[----:B------:R0:W-:Y:S01]  /*5770*/  @!P3 STG.E.U8 desc[UR36][R4.64+0xc1], R121 ;  /* 0x0000c1790400b986 */ /* 0x0001e2000c101124 */
[----:B------:R-:W-:Y:S05]  /*5780*/  @P4 BRA `(.L_x_233) ;  /* 0x00000000000c4947 */ /* 0x000fea0003800000 */
[----:B------:R-:W5:Y:S02]  /*5790*/  LDG.E.U8 R156, desc[UR36][R10.64+0xc0] ;  /* 0x0000c0240a9c7981 */ /* 0x000f64000c1e1100 */
[----:B-----5:R-:W-:-:S05]  /*57a0*/  PRMT R12, R156, 0x8880, RZ ;  /* 0x000088809c0c7816 */ /* 0x020fca00000000ff */
[----:B------:R-:W-:-:S07]  /*57b0*/  IMAD R3, R12, R155, RZ ;  /* 0x0000009b0c037224 */ /* 0x000fce00078e02ff */
.L_x_233:
[----:B------:R-:W-:Y:S05]  /*57c0*/  BSYNC B1 ;  /* 0x0000000000017941 */ /* 0x000fea0003800000 */
.L_x_232:
        /* <DEDUP_REMOVED lines=10> */
.L_x_235:
[----:B------:R-:W-:Y:S05]  /*5870*/  BSYNC B1 ;  /* 0x0000000000017941 */ /* 0x000fea0003800000 */
.L_x_234:
[----:B------:R-:W-:Y:S01]  /*5880*/  @!P2 IMAD R123, R123, R154, R3 ;  /* 0x0000009a7b7ba224 */ /* 0x000fe200078e0203 */
[----:B------:R-:W-:Y:S04]  /*5890*/  BSSY B1, `(.L_x_236) ;  /* 0x0000006000017945 */ /* 0x000fe80003800000 */
[----:B------:R0:W-:Y:S01]  /*58a0*/  @!P2 STG.E.U8 desc[UR36][R6.64+0xc1], R123 ;  /* 0x0000c17b0600a986 */ /* 0x0001e2000c101124 */
[----:B------:R-:W-:Y:S05]  /*58b0*/  @P3 BRA `(.L_x_237) ;  /* 0x00000000000c3947 */ /* 0x000fea0003800000 */
[----:B------:R-:W5:Y:S02]  /*58c0*/  LDG.E.U8 R156, desc[UR36][R8.64+0xc8] ;  /* 0x0000c824089c7981 */ /* 0x000f64000c1e1100 */
[----:B-----5:R-:W-:-:S05]  /*58d0*/  PRMT R12, R156, 0x8880, RZ ;  /* 0x000088809c0c7816 */ /* 0x020fca00000000ff */
[----:B------:R-:W-:-:S07]  /*58e0*/  IMAD R3, R12, R155, RZ ;  /* 0x0000009b0c037224 */ /* 0x000fce00078e02ff */
.L_x_237:
[----:B------:R-:W-:Y:S05]  /*58f0*/  BSYNC B1 ;  /* 0x0000000000017941 */ /* 0x000fea0003800000 */
.L_x_236:
[----:B-1----:R-:W-:Y:S01]  /*5900*/  @!P3 IMAD R13, R124, R154, R3 ;  /* 0x0000009a7c0db224 */ /* 0x002fe200078e0203 */
[----:B------:R-:W-:Y:S04]  /*5910*/  BSSY B1, `(.L_x_238) ;  /* 0x0000006000017945 */ /* 0x000fe80003800000 */
[----:B------:R1:W-:Y:S01]  /*5920*/  @!P3 STG.E.U8 desc[UR36][R4.64+0xc8], R13 ;  /* 0x0000c80d0400b986 */ /* 0x0003e2000c101124 */
[----:B------:R-:W-:Y:S05]  /*5930*/  @P4 BRA `(.L_x_239) ;  /* 0x00000000000c4947 */ /* 0x000fea0003800000 */
[----:B------:R-:W5:Y:S02]  /*5940*/  LDG.E.U8 R156, desc[UR36][R8.64+0xc9] ;  /* 0x0000c924089c7981 */ /* 0x000f64000c1e1100 */
[----:B-----5:R-:W-:-:S05]  /*5950*/  PRMT R12, R156, 0x8880, RZ ;  /* 0x000088809c0c7816 */ /* 0x020fca00000000ff */
[----:B------:R-:W-:-:S07]  /*5960*/  IMAD R3, R12, R155, RZ ;  /* 0x0000009b0c037224 */ /* 0x000fce00078e02ff */
.L_x_239:
[----:B------:R-:W-:Y:S05]  /*5970*/  BSYNC B1 ;  /* 0x0000000000017941 */ /* 0x000fea0003800000 */
.L_x_238:
        /* <DEDUP_REMOVED lines=10> */
.L_x_241:
[----:B------:R-:W-:Y:S05]  /*5a20*/  BSYNC B1 ;  /* 0x0000000000017941 */ /* 0x000fea0003800000 */
.L_x_240:
[----:B-1----:R-:W-:Y:S01]  /*5a30*/  @!P2 IMAD R13, R126, R154, R3 ;  /* 0x0000009a7e0da224 */ /* 0x002fe200078e0203 */
[----:B------:R-:W-:Y:S04]  /*5a40*/  BSSY B1, `(.L_x_242) ;  /* 0x0000006000017945 */ /* 0x000fe80003800000 */
[----:B------:R1:W-:Y:S01]  /*5a50*/  @!P2 STG.E.U8 desc[UR36][R6.64+0xc8], R13 ;  /* 0x0000c80d0600a986 */ /* 0x0003e2000c101124 */
[----:B------:R-:W-:Y:S05]  /*5a60*/  @P3 BRA `(.L_x_243) ;  /* 0x00000000000c3947 */ /* 0x000fea0003800000 */
[----:B------:R-:W5:Y:S02]  /*5a70*/  LDG.E.U8 R156, desc[UR36][R10.64+0xc9] ;  /* 0x0000c9240a9c7981 */ /* 0x000f64000c1e1100 */
[----:B-----5:R-:W-:-:S05]  /*5a80*/  PRMT R12, R156, 0x8880, RZ ;  /* 0x000088809c0c7816 */ /* 0x020fca00000000ff */
[----:B------:R-:W-:-:S07]  /*5a90*/  IMAD R3, R12, R155, RZ ;  /* 0x0000009b0c037224 */ /* 0x000fce00078e02ff */
.L_x_243:
[----:B------:R-:W-:Y:S05]  /*5aa0*/  BSYNC B1 ;  /* 0x0000000000017941 */ /* 0x000fea0003800000 */
.L_x_242:
[----:B------:R-:W-:Y:S01]  /*5ab0*/  @!P3 IMAD R127, R127, R154, R3 ;  /* 0x0000009a7f7fb224 */ /* 0x000fe200078e0203 */
[----:B------:R-:W-:Y:S04]  /*5ac0*/  BSSY B1, `(.L_x_244) ;  /* 0x0000006000017945 */ /* 0x000fe80003800000 */
[----:B------:R0:W-:Y:S01]  /*5ad0*/  @!P3 STG.E.U8 desc[UR36][R6.64+0xc9], R127 ;  /* 0x0000c97f0600b986 */ /* 0x0001e2000c101124 */
[----:B------:R-:W-:Y:S05]  /*5ae0*/  @P4 BRA `(.L_x_245) ;  /* 0x00000000000c4947 */ /* 0x000fea0003800000 */
[----:B------:R-:W5:Y:S02]  /*5af0*/  LDG.E.U8 R156, desc[UR36][R8.64+0xd0] ;  /* 0x0000d024089c7981 */ /* 0x000f64000c1e1100 */
[----:B-----5:R-:W-:-:S05]  /*5b00*/  PRMT R12, R156, 0x8880, RZ ;  /* 0x000088809c0c7816 */ /* 0x020fca00000000ff */
[----:B------:R-:W-:-:S07]  /*5b10*/  IMAD R3, R12, R155, RZ ;  /* 0x0000009b0c037224 */ /* 0x000fce00078e02ff */
.L_x_245:
[----:B------:R-:W-:Y:S05]  /*5b20*/  BSYNC B1 ;  /* 0x0000000000017941 */ /* 0x000fea0003800000 */
.L_x_244:
        /* <DEDUP_REMOVED lines=10> */
.L_x_247:
[----:B------:R-:W-:Y:S05]  /*5bd0*/  BSYNC B1 ;  /* 0x0000000000017941 */ /* 0x000fea0003800000 */
.L_x_246:
[----:B------:R-:W-:Y:S01]  /*5be0*/  @!P2 IMAD R129, R129, R154, R3 ;  /* 0x0000009a8181a224 */ /* 0x000fe200078e0203 */
[----:B------:R-:W-:Y:S04]  /*5bf0*/  BSSY B1, `(.L_x_248) ;  /* 0x0000006000017945 */ /* 0x000fe80003800000 */
[----:B------:R0:W-:Y:S01]  /*5c00*/  @!P2 STG.E.U8 desc[UR36][R4.64+0xd1], R129 ;  /* 0x0000d1810400a986 */ /* 0x0001e2000c101124 */
[----:B------:R-:W-:Y:S05]  /*5c10*/  @P3 BRA `(.L_x_249) ;  /* 0x00000000000c3947 */ /* 0x000fea0003800000 */
[----:B------:R-:W5:Y:S02]  /*5c20*/  LDG.E.U8 R156, desc[UR36][R10.64+0xd0] ;  /* 0x0000d0240a9c7981 */ /* 0x000f64000c1e1100 */
[----:B-----5:R-:W-:-:S05]  /*5c30*/  PRMT R12, R156, 0x8880, RZ ;  /* 0x000088809c0c7816 */ /* 0x020fca00000000ff */
[----:B------:R-:W-:-:S07]  /*5c40*/  IMAD R3, R12, R155, RZ ;  /* 0x0000009b0c037224 */ /* 0x000fce00078e02ff */
.L_x_249:
[----:B------:R-:W-:Y:S05]  /*5c50*/  BSYNC B1 ;  /* 0x0000000000017941 */ /* 0x000fea0003800000 */
.L_x_248:
[----:B-1----:R-:W-:Y:S01]  /*5c60*/  @!P3 IMAD R13, R130, R154, R3 ;  /* 0x0000009a820db224 */ /* 0x002fe200078e0203 */
[----:B------:R-:W-:Y:S04]  /*5c70*/  BSSY B1, `(.L_x_250) ;  /* 0x0000006000017945 */ /* 0x000fe80003800000 */
[----:B------:R1:W-:Y:S01]  /*5c80*/  @!P3 STG.E.U8 desc[UR36][R6.64+0xd0], R13 ;  /* 0x0000d00d0600b986 */ /* 0x0003e2000c101124 */
[----:B------:R-:W-:Y:S05]  /*5c90*/  @P4 BRA `(.L_x_251) ;  /* 0x00000000000c4947 */ /* 0x000fea0003800000 */
[----:B------:R-:W5:Y:S02]  /*5ca0*/  LDG.E.U8 R156, desc[UR36][R10.64+0xd1] ;  /* 0x0000d1240a9c7981 */ /* 0x000f64000c1e1100 */
[----:B-----5:R-:W-:-:S05]  /*5cb0*/  PRMT R12, R156, 0x8880, RZ ;  /* 0x000088809c0c7816 */ /* 0x020fca00000000ff */
[----:B------:R-:W-:-:S07]  /*5cc0*/  IMAD R3, R12, R155, RZ ;  /* 0x0000009b0c037224 */ /* 0x000fce00078e02ff */
.L_x_251:
[----:B------:R-:W-:Y:S05]  /*5cd0*/  BSYNC B1 ;  /* 0x0000000000017941 */ /* 0x000fea0003800000 */
.L_x_250:
        /* <DEDUP_REMOVED lines=10> */
.L_x_253:
[----:B------:R-:W-:Y:S05]  /*5d80*/  BSYNC B1 ;  /* 0x0000000000017941 */ /* 0x000fea0003800000 */
.L_x_252:
[----:B-1----:R-:W-:Y:S01]  /*5d90*/  @!P2 IMAD R13, R132, R154, R3 ;  /* 0x0000009a840da224 */ /* 0x002fe200078e0203 */
[----:B------:R-:W-:Y:S04]  /*5da0*/  BSSY B1, `(.L_x_254) ;  /* 0x0000006000017945 */ /* 0x000fe80003800000 */
[----:B------:R1:W-:Y:S01]  /*5db0*/  @!P2 STG.E.U8 desc[UR36][R4.64+0xd8], R13 ;  /* 0x0000d80d0400a986 */ /* 0x0003e2000c101124 */
[----:B------:R-:W-:Y:S05]  /*5dc0*/  @P3 BRA `(.L_x_255) ;  /* 0x00000000000c3947 */ /* 0x000fea0003800000 */
[----:B------:R-:W5:Y:S02]  /*5dd0*/  LDG.E.U8 R156, desc[UR36][R8.64+0xd9] ;  /* 0x0000d924089c7981 */ /* 0x000f64000c1e1100 */
[----:B-----5:R-:W-:-:S05]  /*5de0*/  PRMT R12, R156, 0x8880, RZ ;  /* 0x000088809c0c7816 */ /* 0x020fca00000000ff */
[----:B------:R-:W-:-:S07]  /*5df0*/  IMAD R3, R12, R155, RZ ;  /* 0x0000009b0c037224 */ /* 0x000fce00078e02ff */
.L_x_255:
[----:B------:R-:W-:Y:S05]  /*5e00*/  BSYNC B1 ;  /* 0x0000000000017941 */ /* 0x000fea0003800000 */
.L_x_254:
[----:B------:R-:W-:Y:S01]  /*5e10*/  @!P3 IMAD R133, R133, R154, R3 ;  /* 0x0000009a8585b224 */ /* 0x000fe200078e0203 */
[----:B------:R-:W-:Y:S04]  /*5e20*/  BSSY B1, `(.L_x_256) ;  /* 0x0000006000017945 */ /* 0x000fe80003800000 */
[----:B------:R0:W-:Y:S01]  /*5e30*/  @!P3 STG.E.U8 desc[UR36][R4.64+0xd9], R133 ;  /* 0x0000d9850400b986 */ /* 0x0001e2000c101124 */
[----:B------:R-:W-:Y:S05]  /*5e40*/  @P4 BRA `(.L_x_257) ;  /* 0x00000000000c4947 */ /* 0x000fea0003800000 */
[----:B------:R-:W5:Y:S02]  /*5e50*/  LDG.E.U8 R156, desc[UR36][R10.64+0xd8] ;  /* 0x0000d8240a9c7981 */ /* 0x000f64000c1e1100 */
[----:B-----5:R-:W-:-:S05]  /*5e60*/  PRMT R12, R156, 0x8880, RZ ;  /* 0x000088809c0c7816 */ /* 0x020fca00000000ff */
[----:B------:R-:W-:-:S07]  /*5e70*/  IMAD R3, R12, R155, RZ ;  /* 0x0000009b0c037224 */ /* 0x000fce00078e02ff */
.L_x_257:
[----:B------:R-:W-:Y:S05]  /*5e80*/  BSYNC B1 ;  /* 0x0000000000017941 */ /* 0x000fea0003800000 */
.L_x_256:
        /* <DEDUP_REMOVED lines=10> */
.L_x_259:
[----:B------:R-:W-:Y:S05]  /*5f30*/  BSYNC B1 ;  /* 0x0000000000017941 */ /* 0x000fea0003800000 */
.L_x_258:
[----:B------:R-:W-:Y:S01]  /*5f40*/  @!P2 IMAD R135, R135, R154, R3 ;  /* 0x0000009a8787a224 */ /* 0x000fe200078e0203 */
[----:B------:R-:W-:Y:S04]  /*5f50*/  BSSY B1, `(.L_x_260) ;  /* 0x0000006000017945 */ /* 0x000fe80003800000 */
[----:B------:R0:W-:Y:S01]  /*5f60*/  @!P2 STG.E.U8 desc[UR36][R6.64+0xd9], R135 ;  /* 0x0000d9870600a986 */ /* 0x0001e2000c101124 */
[----:B------:R-:W-:Y:S05]  /*5f70*/  @P3 BRA `(.L_x_261) ;  /* 0x00000000000c3947 */ /* 0x000fea0003800000 */
[----:B------:R-:W5:Y:S02]  /*5f80*/  LDG.E.U8 R156, desc[UR36][R8.64+0xe0] ;  /* 0x0000e024089c7981 */ /* 0x000f64000c1e1100 */
[----:B-----5:R-:W-:-:S05]  /*5f90*/  PRMT R12, R156, 0x8880, RZ ;  /* 0x000088809c0c7816 */ /* 0x020fca00000000ff */
[----:B------:R-:W-:-:S07]  /*5fa0*/  IMAD R3, R12, R155, RZ ;  /* 0x0000009b0c037224 */ /* 0x000fce00078e02ff */
.L_x_261:
[----:B------:R-:W-:Y:S05]  /*5fb0*/  BSYNC B1 ;  /* 0x0000000000017941 */ /* 0x000fea0003800000 */
.L_x_260:
[----:B-1----:R-:W-:Y:S01]  /*5fc0*/  @!P3 IMAD R13, R136, R154, R3 ;  /* 0x0000009a880db224 */ /* 0x002fe200078e0203 */
[----:B------:R-:W-:Y:S04]  /*5fd0*/  BSSY B1, `(.L_x_262) ;  /* 0x0000006000017945 */ /* 0x000fe80003800000 */
[----:B------:R1:W-:Y:S01]  /*5fe0*/  @!P3 STG.E.U8 desc[UR36][R4.64+0xe0], R13 ;  /* 0x0000e00d0400b986 */ /* 0x0003e2000c101124 */
[----:B------:R-:W-:Y:S05]  /*5ff0*/  @P4 BRA `(.L_x_263) ;  /* 0x00000000000c4947 */ /* 0x000fea0003800000 */
[----:B------:R-:W5:Y:S02]  /*6000*/  LDG.E.U8 R156, desc[UR36][R8.64+0xe1] ;  /* 0x0000e124089c7981 */ /* 0x000f64000c1e1100 */
[----:B-----5:R-:W-:-:S05]  /*6010*/  PRMT R12, R156, 0x8880, RZ ;  /* 0x000088809c0c7816 */ /* 0x020fca00000000ff */
[----:B------:R-:W-:-:S07]  /*6020*/  IMAD R3, R12, R155, RZ ;  /* 0x0000009b0c037224 */ /* 0x000fce00078e02ff */
.L_x_263:
[----:B------:R-:W-:Y:S05]  /*6030*/  BSYNC B1 ;  /* 0x0000000000017941 */ /* 0x000fea0003800000 */
.L_x_262:
        /* <DEDUP_REMOVED lines=10> */
.L_x_265:
[----:B------:R-:W-:Y:S05]  /*60e0*/  BSYNC B1 ;  /* 0x0000000000017941 */ /* 0x000fea0003800000 */
.L_x_264:
[----:B-1----:R-:W-:Y:S01]  /*60f0*/  @!P2 IMAD R13, R138, R154, R3 ;  /* 0x0000009a8a0da224 */ /* 0x002fe200078e0203 */
[----:B------:R-:W-:Y:S04]  /*6100*/  BSSY B1, `(.L_x_266) ;  /* 0x0000006000017945 */ /* 0x000fe80003800000 */
[----:B------:R1:W-:Y:S01]  /*6110*/  @!P2 STG.E.U8 desc[UR36][R6.64+0xe0], R13 ;  /* 0x0000e00d0600a986 */ /* 0x0003e2000c101124 */
[----:B------:R-:W-:Y:S05]  /*6120*/  @P3 BRA `(.L_x_267) ;  /* 0x00000000000c3947 */ /* 0x000fea0003800000 */
[----:B------:R-:W5:Y:S02]  /*6130*/  LDG.E.U8 R156, desc[UR36][R10.64+0xe1] ;  /* 0x0000e1240a9c7981 */ /* 0x000f64000c1e1100 */
[----:B-----5:R-:W-:-:S05]  /*6140*/  PRMT R12, R156, 0x8880, RZ ;  /* 0x000088809c0c7816 */ /* 0x020fca00000000ff */
[----:B------:R-:W-:-:S07]  /*6150*/  IMAD R3, R12, R155, RZ ;  /* 0x0000009b0c037224 */ /* 0x000fce00078e02ff */
.L_x_267:
[----:B------:R-:W-:Y:S05]  /*6160*/  BSYNC B1 ;  /* 0x0000000000017941 */ /* 0x000fea0003800000 */
.L_x_266:
[----:B------:R-:W-:Y:S01]  /*6170*/  @!P3 IMAD R139, R139, R154, R3 ;  /* 0x0000009a8b8bb224 */ /* 0x000fe200078e0203 */
[----:B------:R-:W-:Y:S04]  /*6180*/  BSSY B1, `(.L_x_268) ;  /* 0x0000006000017945 */ /* 0x000fe80003800000 */
[----:B------:R0:W-:Y:S01]  /*6190*/  @!P3 STG.E.U8 desc[UR36][R6.64+0xe1], R139 ;  /* 0x0000e18b0600b986 */ /* 0x0001e2000c101124 */
[----:B------:R-:W-:Y:S05]  /*61a0*/  @P4 BRA `(.L_x_269) ;  /* 0x00000000000c4947 */ /* 0x000fea0003800000 */
[----:B------:R-:W5:Y:S02]  /*61b0*/  LDG.E.U8 R156, desc[UR36][R8.64+0xe8] ;  /* 0x0000e824089c7981 */ /* 0x000f64000c1e1100 */
[----:B-----5:R-:W-:-:S05]  /*61c0*/  PRMT R12, R156, 0x8880, RZ ;  /* 0x000088809c0c7816 */ /* 0x020fca00000000ff */
[----:B------:R-:W-:-:S07]  /*61d0*/  IMAD R3, R12, R155, RZ ;  /* 0x0000009b0c037224 */ /* 0x000fce00078e02ff */
.L_x_269:
[----:B------:R-:W-:Y:S05]  /*61e0*/  BSYNC B1 ;  /* 0x0000000000017941 */ /* 0x000fea0003800000 */
.L_x_268:
        /* <DEDUP_REMOVED lines=10> */
.L_x_271:
[----:B------:R-:W-:Y:S05]  /*6290*/  BSYNC B1 ;  /* 0x0000000000017941 */ /* 0x000fea0003800000 */
.L_x_270:
[----:B------:R-:W-:Y:S01]  /*62a0*/  @!P2 IMAD R141, R141, R154, R3 ;  /* 0x0000009a8d8da224 */ /* 0x000fe200078e0203 */
[----:B------:R-:W-:Y:S04]  /*62b0*/  BSSY B1, `(.L_x_272) ;  /* 0x0000006000017945 */ /* 0x000fe80003800000 */
[----:B------:R0:W-:Y:S01]  /*62c0*/  @!P2 STG.E.U8 desc[UR36][R4.64+0xe9], R141 ;  /* 0x0000e98d0400a986 */ /* 0x0001e2000c101124 */
[----:B------:R-:W-:Y:S05]  /*62d0*/  @P3 BRA `(.L_x_273) ;  /* 0x00000000000c3947 */ /* 0x000fea0003800000 */
[----:B------:R-:W5:Y:S02]  /*62e0*/  LDG.E.U8 R156, desc[UR36][R10.64+0xe8] ;  /* 0x0000e8240a9c7981 */ /* 0x000f64000c1e1100 */
[----:B-----5:R-:W-:-:S05]  /*62f0*/  PRMT R12, R156, 0x8880, RZ ;  /* 0x000088809c0c7816 */ /* 0x020fca00000000ff */
[----:B------:R-:W-:-:S07]  /*6300*/  IMAD R3, R12, R155, RZ ;  /* 0x0000009b0c037224 */ /* 0x000fce00078e02ff */
.L_x_273:
[----:B------:R-:W-:Y:S05]  /*6310*/  BSYNC B1 ;  /* 0x0000000000017941 */ /* 0x000fea0003800000 */
.L_x_272:
[----:B-1----:R-:W-:Y:S01]  /*6320*/  @!P3 IMAD R13, R142, R154, R3 ;  /* 0x0000009a8e0db224 */ /* 0x002fe200078e0203 */
[----:B------:R-:W-:Y:S04]  /*6330*/  BSSY B1, `(.L_x_274) ;  /* 0x0000006000017945 */ /* 0x000fe80003800000 */
[----:B------:R1:W-:Y:S01]  /*6340*/  @!P3 STG.E.U8 desc[UR36][R6.64+0xe8], R13 ;  /* 0x0000e80d0600b986 */ /* 0x0003e2000c101124 */
[----:B------:R-:W-:Y:S05]  /*6350*/  @P4 BRA `(.L_x_275) ;  /* 0x00000000000c4947 */ /* 0x000fea0003800000 */
[----:B------:R-:W5:Y:S02]  /*6360*/  LDG.E.U8 R156, desc[UR36][R10.64+0xe9] ;  /* 0x0000e9240a9c7981 */ /* 0x000f64000c1e1100 */
[----:B-----5:R-:W-:-:S05]  /*6370*/  PRMT R12, R156, 0x8880, RZ ;  /* 0x000088809c0c7816 */ /* 0x020fca00000000ff */
[----:B------:R-:W-:-:S07]  /*6380*/  IMAD R3, R12, R155, RZ ;  /* 0x0000009b0c037224 */ /* 0x000fce00078e02ff */
.L_x_275:
[----:B------:R-:W-:Y:S05]  /*6390*/  BSYNC B1 ;  /* 0x0000000000017941 */ /* 0x000fea0003800000 */
.L_x_274:
        /* <DEDUP_REMOVED lines=10> */
.L_x_277:
[----:B------:R-:W-:Y:S05]  /*6440*/  BSYNC B1 ;  /* 0x0000000000017941 */ /* 0x000fea0003800000 */
.L_x_276:
[----:B-1----:R-:W-:Y:S01]  /*6450*/  @!P2 IMAD R13, R144, R154, R3 ;  /* 0x0000009a900da224 */ /* 0x002fe200078e0203 */
[----:B------:R-:W-:Y:S04]  /*6460*/  BSSY B1, `(.L_x_278) ;  /* 0x0000006000017945 */ /* 0x000fe80003800000 */
[----:B------:R1:W-:Y:S01]  /*6470*/  @!P2 STG.E.U8 desc[UR36][R4.64+0xf0], R13 ;  /* 0x0000f00d0400a986 */ /* 0x0003e2000c101124 */
[----:B------:R-:W-:Y:S05]  /*6480*/  @P3 BRA `(.L_x_279) ;  /* 0x00000000000c3947 */ /* 0x000fea0003800000 */
[----:B------:R-:W5:Y:S02]  /*6490*/  LDG.E.U8 R156, desc[UR36][R8.64+0xf1] ;  /* 0x0000f124089c7981 */ /* 0x000f64000c1e1100 */
[----:B-----5:R-:W-:-:S05]  /*64a0*/  PRMT R12, R156, 0x8880, RZ ;  /* 0x000088809c0c7816 */ /* 0x020fca00000000ff */
[----:B------:R-:W-:-:S07]  /*64b0*/  IMAD R3, R12, R155, RZ ;  /* 0x0000009b0c037224 */ /* 0x000fce00078e02ff */
.L_x_279:
[----:B------:R-:W-:Y:S05]  /*64c0*/  BSYNC B1 ;  /* 0x0000000000017941 */ /* 0x000fea0003800000 */
.L_x_278:
[----:B------:R-:W-:Y:S01]  /*64d0*/  @!P3 IMAD R145, R145, R154, R3 ;  /* 0x0000009a9191b224 */ /* 0x000fe200078e0203 */
[----:B------:R-:W-:Y:S04]  /*64e0*/  BSSY B1, `(.L_x_280) ;  /* 0x0000006000017945 */ /* 0x000fe80003800000 */
[----:B------:R0:W-:Y:S01]  /*64f0*/  @!P3 STG.E.U8 desc[UR36][R4.64+0xf1], R145 ;  /* 0x0000f1910400b986 */ /* 0x0001e2000c101124 */
[----:B------:R-:W-:Y:S05]  /*6500*/  @P4 BRA `(.L_x_281) ;  /* 0x00000000000c4947 */ /* 0x000fea0003800000 */
[----:B------:R-:W5:Y:S02]  /*6510*/  LDG.E.U8 R156, desc[UR36][R10.64+0xf0] ;  /* 0x0000f0240a9c7981 */ /* 0x000f64000c1e1100 */
[----:B-----5:R-:W-:-:S05]  /*6520*/  PRMT R12, R156, 0x8880, RZ ;  /* 0x000088809c0c7816 */ /* 0x020fca00000000ff */
[----:B------:R-:W-:-:S07]  /*6530*/  IMAD R3, R12, R155, RZ ;  /* 0x0000009b0c037224 */ /* 0x000fce00078e02ff */
.L_x_281:
[----:B------:R-:W-:Y:S05]  /*6540*/  BSYNC B1 ;  /* 0x0000000000017941 */ /* 0x000fea0003800000 */
.L_x_280:
[----:B------:R-:W-:Y:S01]  /*6550*/  ISETP.LT.OR P2, PT, R0, 0xf2, !P0 ;  /* 0x000000f20000780c */ /* 0x000fe20004741670 */
[----:B-1----:R-:W-:Y:S01]  /*6560*/  @!P4 IMAD R13, R146, R154, R3 ;  /* 0x0000009a920dc224 */ /* 0x002fe200078e0203 */
[----:B------:R-:W-:Y:S01]  /*6570*/  BSSY B1, `(.L_x_282) ;  /* 0x0000009000017945 */ /* 0x000fe20003800000 */
[C---:B------:R-:W-:Y:S02]  /*6580*/  ISETP.LT.OR P3, PT, R0.reuse, 0xf9, !P1 ;  /* 0x000000f90000780c */ /* 0x040fe40004f61670 */
[C---:B------:R-:W-:Y:S01]  /*6590*/  ISETP.LT.OR P1, PT, R0.reuse, 0xfa, !P1 ;  /* 0x000000fa0000780c */ /* 0x040fe20004f21670 */
[----:B------:R1:W-:Y:S01]  /*65a0*/  @!P4 STG.E.U8 desc[UR36][R6.64+0xf0], R13 ;  /* 0x0000f00d0600c986 */ /* 0x0003e2000c101124 */
[----:B------:R-:W-:-:S06]  /*65b0*/  ISETP.LT.OR P4, PT, R0, 0xf9, !P0 ;  /* 0x000000f90000780c */ /* 0x000fcc0004781670 */
[----:B------:R-:W-:Y:S07]  /*65c0*/  @P2 BRA `(.L_x_283) ;  /* 0x00000000000c2947 */ /* 0x000fee0003800000 */
[----:B------:R-:W5:Y:S02]  /*65d0*/  LDG.E.U8 R156, desc[UR36][R10.64+0xf1] ;  /* 0x0000f1240a9c7981 */ /* 0x000f64000c1e1100 */
[----:B-----5:R-:W-:-:S05]  /*65e0*/  PRMT R12, R156, 0x8880, RZ ;  /* 0x000088809c0c7816 */ /* 0x020fca00000000ff */
[----:B------:R-:W-:-:S07]  /*65f0*/  IMAD R3, R12, R155, RZ ;  /* 0x0000009b0c037224 */ /* 0x000fce00078e02ff */
.L_x_283:
[----:B------:R-:W-:Y:S05]  /*6600*/  BSYNC B1 ;  /* 0x0000000000017941 */ /* 0x000fea0003800000 */
.L_x_282:
[----:B------:R-:W-:Y:S01]  /*6610*/  @!P2 IMAD R147, R147, R154, R3 ;  /* 0x0000009a9393a224 */ /* 0x000fe200078e0203 */
[----:B------:R-:W-:Y:S04]  /*6620*/  BSSY B1, `(.L_x_284) ;  /* 0x0000006000017945 */ /* 0x000fe80003800000 */
[----:B------:R0:W-:Y:S01]  /*6630*/  @!P2 STG.E.U8 desc[UR36][R6.64+0xf1], R147 ;  /* 0x0000f1930600a986 */ /* 0x0001e2000c101124 */
[----:B------:R-:W-:Y:S05]  /*6640*/  @P3 BRA `(.L_x_285) ;  /* 0x00000000000c3947 */ /* 0x000fea0003800000 */
[----:B------:R-:W5:Y:S02]  /*6650*/  LDG.E.U8 R156, desc[UR36][R8.64+0xf8] ;  /* 0x0000f824089c7981 */ /* 0x000f64000c1e1100 */
[----:B-----5:R-:W-:-:S05]  /*6660*/  PRMT R12, R156, 0x8880, RZ ;  /* 0x000088809c0c7816 */ /* 0x020fca00000000ff */
[----:B------:R-:W-:-:S07]  /*6670*/  IMAD R3, R12, R155, RZ ;  /* 0x0000009b0c037224 */ /* 0x000fce00078e02ff */
.L_x_285:
[----:B------:R-:W-:Y:S05]  /*6680*/  BSYNC B1 ;  /* 0x0000000000017941 */ /* 0x000fea0003800000 */
.L_x_284:
[----:B-1----:R-:W-:Y:S01]  /*6690*/  @!P3 IMAD R13, R148, R154, R3 ;  /* 0x0000009a940db224 */ /* 0x002fe200078e0203 */
[----:B------:R-:W-:Y:S04]  /*66a0*/  BSSY B1, `(.L_x_286) ;  /* 0x0000006000017945 */ /* 0x000fe80003800000 */
[----:B------:R1:W-:Y:S01]  /*66b0*/  @!P3 STG.E.U8 desc[UR36][R4.64+0xf8], R13 ;  /* 0x0000f80d0400b986 */ /* 0x0003e2000c101124 */
[----:B------:R-:W-:Y:S05]  /*66c0*/  @P1 BRA `(.L_x_287) ;  /* 0x00000000000c1947 */ /* 0x000fea0003800000 */
[----:B------:R-:W5:Y:S02]  /*66d0*/  LDG.E.U8 R156, desc[UR36][R8.64+0xf9] ;  /* 0x0000f924089c7981 */ /* 0x000f64000c1e1100 */
[----:B-----5:R-:W-:-:S05]  /*66e0*/  PRMT R12, R156, 0x8880, RZ ;  /* 0x000088809c0c7816 */ /* 0x020fca00000000ff */
[----:B------:R-:W-:-:S07]  /*66f0*/  IMAD R3, R12, R155, RZ ;  /* 0x0000009b0c037224 */ /* 0x000fce00078e02ff */
.L_x_287:
[----:B------:R-:W-:Y:S05]  /*6700*/  BSYNC B1 ;  /* 0x0000000000017941 */ /* 0x000fea0003800000 */
.L_x_286:
[----:B------:R-:W-:Y:S01]  /*6710*/  @!P1 IMAD R149, R149, R154, R3 ;  /* 0x0000009a95959224 */ /* 0x000fe200078e0203 */
[----:B------:R-:W-:Y:S04]  /*6720*/  BSSY B1, `(.L_x_288) ;  /* 0x0000006000017945 */ /* 0x000fe80003800000 */
[----:B------:R0:W-:Y:S01]  /*6730*/  @!P1 STG.E.U8 desc[UR36][R4.64+0xf9], R149 ;  /* 0x0000f99504009986 */ /* 0x0001e2000c101124 */
[----:B------:R-:W-:Y:S05]  /*6740*/  @P4 BRA `(.L_x_289) ;  /* 0x00000000000c4947 */ /* 0x000fea0003800000 */
[----:B------:R-:W0:Y:S02]  /*6750*/  LDG.E.U8 R156, desc[UR36][R10.64+0xf8] ;  /* 0x0000f8240a9c7981 */ /* 0x000e24000c1e1100 */
[----:B012-4-:R-:W-:-:S05]  /*6760*/  PRMT R4, R156, 0x8880, RZ ;  /* 0x000088809c047816 */ /* 0x017fca00000000ff */
[----:B------:R-:W-:-:S07]  /*6770*/  IMAD R3, R4, R155, RZ ;  /* 0x0000009b04037224 */ /* 0x000fce00078e02ff */
.L_x_289:
[----:B------:R-:W-:Y:S05]  /*6780*/  BSYNC B1 ;  /* 0x0000000000017941 */ /* 0x000fea0003800000 */
.L_x_288:
[----:B012-4-:R-:W-:Y:S01]  /*6790*/  @!P4 IMAD R5, R150, R154, R3 ;  /* 0x0000009a9605c224 */ /* 0x017fe200078e0203 */
[----:B------:R-:W-:Y:S01]  /*67a0*/  ISETP.LT.OR P0, PT, R0, 0xfa, !P0 ;  /* 0x000000fa0000780c */ /* 0x000fe20004701670 */
[----:B------:R-:W-:Y:S03]  /*67b0*/  BSSY B1, `(.L_x_290) ;  /* 0x0000006000017945 */ /* 0x000fe60003800000 */
[----:B------:R0:W-:Y:S09]  /*67c0*/  @!P4 STG.E.U8 desc[UR36][R6.64+0xf8], R5 ;  /* 0x0000f8050600c986 */ /* 0x0001f2000c101124 */
[----:B------:R-:W-:Y:S05]  /*67d0*/  @P0 BRA `(.L_x_291) ;  /* 0x00000000000c0947 */ /* 0x000fea0003800000 */
[----:B------:R-:W2:Y:S02]  /*67e0*/  LDG.E.U8 R156, desc[UR36][R10.64+0xf9] ;  /* 0x0000f9240a9c7981 */ /* 0x000ea4000c1e1100 */
[----:B--2---:R-:W-:-:S05]  /*67f0*/  PRMT R0, R156, 0x8880, RZ ;  /* 0x000088809c007816 */ /* 0x004fca00000000ff */
[----:B------:R-:W-:-:S07]  /*6800*/  IMAD R3, R0, R155, RZ ;  /* 0x0000009b00037224 */ /* 0x000fce00078e02ff */
.L_x_291:
[----:B------:R-:W-:Y:S05]  /*6810*/  BSYNC B1 ;  /* 0x0000000000017941 */ /* 0x000fea0003800000 */
.L_x_290:
[----:B------:R-:W-:Y:S01]  /*6820*/  IMAD R3, R151, R154, R3 ;  /* 0x0000009a97037224 */ /* 0x000fe200078e0203 */
[----:B------:R-:W-:Y:S06]  /*6830*/  @P0 BRA `(.L_x_292) ;  /* 0x0000001800100947 */ /* 0x000fec0003800000 */
[----:B------:R1:W-:Y:S01]  /*6840*/  STG.E.U8 desc[UR36][R6.64+0xf9], R3 ;  /* 0x0000f90306007986 */ /* 0x0003e2000c101124 */
[----:B------:R-:W-:Y:S05]  /*6850*/  BRA `(.L_x_292) ;  /* 0x0000001800087947 */ /* 0x000fea0003800000 */
.L_x_35:
[C---:B------:R-:W-:Y:S02]  /*6860*/  ISETP.GE.AND P1, PT, R20.reuse, 0x1, PT ;  /* 0x000000011400780c */ /* 0x040fe40003f26270 */
[----:B------:R-:W-:Y:S02]  /*6870*/  ISETP.GE.AND P0, PT, R20, 0x9, PT ;  /* 0x000000091400780c */ /* 0x000fe40003f06270 */
[C---:B------:R-:W-:Y:S02]  /*6880*/  ISETP.LT.OR P2, PT, R0.reuse, 0x1, !P1 ;  /* 0x000000010000780c */ /* 0x040fe40004f41670 */
[C---:B------:R-:W-:Y:S02]  /*6890*/  ISETP.LT.OR P3, PT, R0.reuse, 0x2, !P1 ;  /* 0x000000020000780c */ /* 0x040fe40004f61670 */
[----:B------:R-:W-:-:S09]  /*68a0*/  ISETP.LT.OR P4, PT, R0, 0x1, !P0 ;  /* 0x000000010000780c */ /* 0x000fd20004781670 */
[-C--:B------:R-:W-:Y:S02]  /*68b0*/  @!P2 IMAD R3, R24, R154.reuse, RZ ;  /* 0x0000009a1803a224 */ /* 0x080fe400078e02ff */
[-C--:B------:R-:W-:Y:S02]  /*68c0*/  @!P3 IMAD R25, R25, R154.reuse, RZ ;  /* 0x0000009a1919b224 */ /* 0x080fe400078e02ff */
[----:B------:R-:W-:Y:S01]  /*68d0*/  @!P4 IMAD R9, R26, R154, RZ ;  /* 0x0000009a1a09c224 */ /* 0x000fe200078e02ff */
[----:B------:R0:W-:Y:S01]  /*68e0*/  @!P2 STG.E.U8 desc[UR36][R4.64], R3 ;  /* 0x000000030400a986 */ /* 0x0001e2000c101124 */
[----:B------:R-:W-:-:S03]  /*68f0*/  ISETP.LT.OR P2, PT, R0, 0x2, !P0 ;  /* 0x000000020000780c */ /* 0x000fc60004741670 */
[----:B------:R-:W-:Y:S01]  /*6900*/  @!P3 STG.E.U8 desc[UR36][R4.64+0x1], R25 ;  /* 0x000001190400b986 */ /* 0x000fe2000c101124 */
[----:B------:R-:W-:-:S03]  /*6910*/  ISETP.LT.OR P3, PT, R0, 0x9, !P1 ;  /* 0x000000090000780c */ /* 0x000fc60004f61670 */
[----:B------:R1:W-:Y:S01]  /*6920*/  @!P4 STG.E.U8 desc[UR36][R6.64], R9 ;  /* 0x000000090600c986 */ /* 0x0003e2000c101124 */
[----:B------:R-:W-:-:S05]  /*6930*/  ISETP.LT.OR P4, PT, R0, 0xa, !P1 ;  /* 0x0000000a0000780c */ /* 0x000fca0004f81670 */
[----:B------:R-:W-:-:S04]  /*6940*/  @!P2 IMAD R27, R27, R154, RZ ;  /* 0x0000009a1b1ba224 */ /* 0x000fc800078e02ff */
[-C--:B------:R-:W-:Y:S01]  /*6950*/  @!P3 IMAD R11, R28, R154.reuse, RZ ;  /* 0x0000009a1c0bb224 */ /* 0x080fe200078e02ff */
[----:B------:R-:W-:Y:S01]  /*6960*/  @!P2 STG.E.U8 desc[UR36][R6.64+0x1], R27 ;  /* 0x0000011b0600a986 */ /* 0x000fe2000c101124 */
[C---:B------:R-:W-:Y:S02]  /*6970*/  ISETP.LT.OR P2, PT, R0.reuse, 0x9, !P0 ;  /* 0x000000090000780c */ /* 0x040fe40004741670 */
[----:B------:R-:W-:Y:S01]  /*6980*/  @!P4 IMAD R29, R29, R154, RZ ;  /* 0x0000009a1d1dc224 */ /* 0x000fe200078e02ff */
[----:B------:R2:W-:Y:S01]  /*6990*/  @!P3 STG.E.U8 desc[UR36][R4.64+0x8], R11 ;  /* 0x0000080b0400b986 */ /* 0x0005e2000c101124 */
[----:B------:R-:W-:-:S03]  /*69a0*/  ISETP.LT.OR P3, PT, R0, 0xa, !P0 ;  /* 0x0000000a0000780c */ /* 0x000fc60004761670 */
[----:B------:R-:W-:Y:S01]  /*69b0*/  @!P4 STG.E.U8 desc[UR36][R4.64+0x9], R29 ;  /* 0x0000091d0400c986 */ /* 0x000fe2000c101124 */
[----:B------:R-:W-:-:S05]  /*69c0*/  ISETP.LT.OR P4, PT, R0, 0x11, !P1 ;  /* 0x000000110000780c */ /* 0x000fca0004f81670 */
[----:B0-----:R-:W-:-:S04]  /*69d0*/  @!P2 IMAD R3, R30, R154, RZ ;  /* 0x0000009a1e03a224 */ /* 0x001fc800078e02ff */
[-C--:B------:R-:W-:Y:S01]  /*69e0*/  @!P3 IMAD R31, R31, R154.reuse, RZ ;  /* 0x0000009a1f1fb224 */ /* 0x080fe200078e02ff */
[----:B------:R0:W-:Y:S01]  /*69f0*/  @!P2 STG.E.U8 desc[UR36][R6.64+0x8], R3 ;  /* 0x000008030600a986 */ /* 0x0001e2000c101124 */
[----:B------:R-:W-:Y:S02]  /*6a00*/  ISETP.LT.OR P2, PT, R0, 0x12, !P1 ;  /* 0x000000120000780c */ /* 0x000fe40004f41670 */
[----:B-1----:R-:W-:Y:S01]  /*6a10*/  @!P4 IMAD R9, R32, R154, RZ ;  /* 0x0000009a2009c224 */ /* 0x002fe200078e02ff */
[----:B------:R-:W-:Y:S01]  /*6a20*/  @!P3 STG.E.U8 desc[UR36][R6.64+0x9], R31 ;  /* 0x0000091f0600b986 */ /* 0x000fe2000c101124 */
[----:B------:R-:W-:-:S03]  /*6a30*/  ISETP.LT.OR P3, PT, R0, 0x11, !P0 ;  /* 0x000000110000780c */ /* 0x000fc60004761670 */
[----:B------:R1:W-:Y:S01]  /*6a40*/  @!P4 STG.E.U8 desc[UR36][R4.64+0x10], R9 ;  /* 0x000010090400c986 */ /* 0x0003e2000c101124 */
[----:B------:R-:W-:-:S05]  /*6a50*/  ISETP.LT.OR P4, PT, R0, 0x12, !P0 ;  /* 0x000000120000780c */ /* 0x000fca0004781670 */
[----:B------:R-:W-:-:S04]  /*6a60*/  @!P2 IMAD R33, R33, R154, RZ ;  /* 0x0000009a2121a224 */ /* 0x000fc800078e02ff */
[-C--:B--2---:R-:W-:Y:S01]  /*6a70*/  @!P3 IMAD R11, R34, R154.reuse, RZ ;  /* 0x0000009a220bb224 */ /* 0x084fe200078e02ff */
        /* <DEDUP_REMOVED lines=336> */
[----:B------:R4:W-:Y:S01]  /*7f80*/  @!P3 STG.E.U8 desc[UR36][R4.64+0xf1], R145 ;  /* 0x0000f1910400b986 */ /* 0x0009e2000c101124 */
[C---:B------:R-:W-:Y:S02]  /*7f90*/  ISETP.LT.OR P3, PT, R0.reuse, 0xf9, !P1 ;  /* 0x000000f90000780c */ /* 0x040fe40004f61670 */
[C---:B------:R-:W-:Y:S01]  /*7fa0*/  ISETP.LT.OR P1, PT, R0.reuse, 0xfa, !P1 ;  /* 0x000000fa0000780c */ /* 0x040fe20004f21670 */
[----:B------:R4:W-:Y:S01]  /*7fb0*/  @!P4 STG.E.U8 desc[UR36][R6.64+0xf0], R9 ;  /* 0x0000f0090600c986 */ /* 0x0009e2000c101124 */
[----:B------:R-:W-:-:S02]  /*7fc0*/  ISETP.LT.OR P4, PT, R0, 0xf9, !P0 ;  /* 0x000000f90000780c */ /* 0x000fc40004781670 */
[----:B------:R-:W-:-:S03]  /*7fd0*/  ISETP.LT.OR P0, PT, R0, 0xfa, !P0 ;  /* 0x000000fa0000780c */ /* 0x000fc60004701670 */
[----:B------:R-:W-:-:S04]  /*7fe0*/  @!P2 IMAD R147, R147, R154, RZ ;  /* 0x0000009a9393a224 */ /* 0x000fc800078e02ff */
[-C--:B--2---:R-:W-:Y:S01]  /*7ff0*/  @!P3 IMAD R11, R148, R154.reuse, RZ ;  /* 0x0000009a940bb224 */ /* 0x084fe200078e02ff */
[----:B------:R4:W-:Y:S01]  /*8000*/  @!P2 STG.E.U8 desc[UR36][R6.64+0xf1], R147 ;  /* 0x0000f1930600a986 */ /* 0x0009e2000c101124 */
[-C--:B------:R-:W-:Y:S02]  /*8010*/  @!P1 IMAD R149, R149, R154.reuse, RZ ;  /* 0x0000009a95959224 */ /* 0x080fe400078e02ff */
[-C--:B0-----:R-:W-:Y:S01]  /*8020*/  @!P4 IMAD R3, R150, R154.reuse, RZ ;  /* 0x0000009a9603c224 */ /* 0x081fe200078e02ff */
[----:B------:R4:W-:Y:S01]  /*8030*/  @!P3 STG.E.U8 desc[UR36][R4.64+0xf8], R11 ;  /* 0x0000f80b0400b986 */ /* 0x0009e2000c101124 */
[----:B------:R-:W-:-:S03]  /*8040*/  @!P0 IMAD R151, R151, R154, RZ ;  /* 0x0000009a97978224 */ /* 0x000fc600078e02ff */
[----:B------:R4:W-:Y:S04]  /*8050*/  @!P1 STG.E.U8 desc[UR36][R4.64+0xf9], R149 ;  /* 0x0000f99504009986 */ /* 0x0009e8000c101124 */
[----:B------:R4:W-:Y:S04]  /*8060*/  @!P4 STG.E.U8 desc[UR36][R6.64+0xf8], R3 ;  /* 0x0000f8030600c986 */ /* 0x0009e8000c101124 */
[----:B------:R4:W-:Y:S02]  /*8070*/  @!P0 STG.E.U8 desc[UR36][R6.64+0xf9], R151 ;  /* 0x0000f99706008986 */ /* 0x0009e4000c101124 */
.L_x_292:
[----:B------:R-:W-:Y:S05]  /*8080*/  BSYNC B0 ;  /* 0x0000000000007941 */ /* 0x000fea0003800000 */
.L_x_34:
[----:B------:R-:W-:Y:S01]  /*8090*/  ULDC UR4, c[0x0][0xc] ;  /* 0x0000030000047ab9 */ /* 0x000fe20000000800 */
[----:B------:R-:W-:Y:S01]  /*80a0*/  ULDC UR5, c[0x0][0x10] ;  /* 0x0000040000057ab9 */ /* 0x000fe20000000800 */
[----:B-1--4-:R-:W1:Y:S01]  /*80b0*/  LDC R3, c[0x0][0x14] ;  /* 0x00000500ff037b82 */ /* 0x012e620000000800 */
[----:B------:R-:W-:Y:S01]  /*80c0*/  UIMAD.WIDE.U32 UR4, UR4, UR5, URZ ;  /* 0x00000005040472a5 */ /* 0x000fe2000f8e003f */
[----:B------:R-:W-:Y:S01]  /*80d0*/  PRMT R0, RZ, 0x7610, R0 ;  /* 0x00007610ff007816 */ /* 0x000fe20000000000 */
[----:B------:R-:W-:Y:S02]  /*80e0*/  IMAD.MOV.U32 R152, RZ, RZ, -0x1 ;  /* 0xffffffffff987424 */ /* 0x000fe400078e00ff */
[----:B------:R-:W-:Y:S02]  /*80f0*/  IMAD.MOV.U32 R22, RZ, RZ, -0x1 ;  /* 0xffffffffff167424 */ /* 0x000fe400078e00ff */
[----:B-1----:R-:W-:-:S04]  /*8100*/  IMAD.WIDE.U32 R16, R3, UR4, R16 ;  /* 0x0000000403107c25 */ /* 0x002fc8000f8e0010 */
[----:B------:R-:W-:Y:S01]  /*8110*/  IMAD R3, R3, UR5, RZ ;  /* 0x0000000503037c24 */ /* 0x000fe2000f8e02ff */
[----:B------:R-:W-:Y:S02]  /*8120*/  ULDC.64 UR4, c[0x0][0x650] ;  /* 0x0001940000047ab9 */ /* 0x000fe40000000a00 */
[----:B------:R-:W-:Y:S01]  /*8130*/  ISETP.GE.U32.AND P0, PT, R16, UR4, PT ;  /* 0x0000000410007c0c */ /* 0x000fe2000bf06070 */
[----:B------:R-:W-:-:S05]  /*8140*/  IMAD.IADD R17, R17, 0x1, R3 ;  /* 0x0000000111117824 */ /* 0x000fca00078e0203 */
[----:B------:R-:W-:-:S13]  /*8150*/  ISETP.GE.U32.AND.EX P0, PT, R17, UR5, PT, P0 ;  /* 0x0000000511007c0c */ /* 0x000fda000bf06100 */
[----:B------:R-:W-:Y:S05]  /*8160*/  @P0 BRA `(.L_x_293) ;  /* 0x0000000400640947 */ /* 0x000fea0003800000 */
[----:B------:R-:W1:Y:S01]  /*8170*/  S2R R12, SR_CTAID.X ;  /* 0x00000000000c7919 */ /* 0x000e620000002500 */
[----:B------:R-:W2:Y:S01]  /*8180*/  LDC.64 R10, c[0x0][0x628] ;  /* 0x00018a00ff0a7b82 */ /* 0x000ea20000000a00 */
[----:B------:R-:W-:Y:S01]  /*8190*/  ULDC UR4, c[0x0][0x150] ;  /* 0x0000540000047ab9 */ /* 0x000fe20000000800 */
[----:B------:R-:W-:Y:S01]  /*81a0*/  IMAD.MOV.U32 R8, RZ, RZ, R16 ;  /* 0x000000ffff087224 */ /* 0x000fe200078e0010 */
[----:B------:R-:W4:Y:S01]  /*81b0*/  S2R R24, SR_CTAID.Y ;  /* 0x0000000000187919 */ /* 0x000f220000002600 */
[----:B------:R-:W-:-:S04]  /*81c0*/  IMAD.MOV.U32 R9, RZ, RZ, R17 ;  /* 0x000000ffff097224 */ /* 0x000fc800078e0011 */
[----:B------:R-:W0:Y:S08]  /*81d0*/  LDC R21, c[0x0][0x144] ;  /* 0x00005100ff157b82 */ /* 0x000e300000000800 */
[----:B------:R-:W0:Y:S08]  /*81e0*/  LDC R0, c[0x0][0x630] ;  /* 0x00018c00ff007b82 */ /* 0x000e300000000800 */
[----:B------:R-:W0:Y:S01]  /*81f0*/  LDC.64 R14, c[0x0][0x620] ;  /* 0x00018800ff0e7b82 */ /* 0x000e220000000a00 */
[----:B--2---:R-:W-:-:S04]  /*8200*/  ISETP.NE.U32.AND P0, PT, R10, RZ, PT ;  /* 0x000000ff0a00720c */ /* 0x004fc80003f05070 */
[----:B------:R-:W-:Y:S02]  /*8210*/  ISETP.NE.AND.EX P0, PT, R11, RZ, PT, P0 ;  /* 0x000000ff0b00720c */ /* 0x000fe40003f05300 */
[----:B-1----:R-:W-:-:S05]  /*8220*/  I2FP.F32.U32 R3, R12 ;  /* 0x0000000c00037245 */ /* 0x002fca0000201000 */
[----:B------:R-:W-:-:S04]  /*8230*/  FMUL R3, R3, UR4 ;  /* 0x0000000403037c20 */ /* 0x000fc80008400000 */
[----:B------:R1:W2:Y:S02]  /*8240*/  F2I.U32.TRUNC.NTZ R20, R3 ;  /* 0x0000000300147305 */ /* 0x0002a4000020f000 */
[----:B----4-:R-:W-:Y:S05]  /*8250*/  @!P0 BRA `(.L_x_294) ;  /* 0x0000000000288947 */ /* 0x010fea0003800000 */
[----:B-1----:R-:W1:Y:S02]  /*8260*/  LDC R3, c[0x0][0x634] ;  /* 0x00018d00ff037b82 */ /* 0x002e640000000800 */
[----:B-1----:R-:W-:-:S05]  /*8270*/  IADD3 R3, P0, R16, R3, RZ ;  /* 0x0000000310037210 */ /* 0x002fca0007f1e0ff */
[----:B------:R-:W-:-:S04]  /*8280*/  IMAD.X R13, RZ, RZ, R17, P0 ;  /* 0x000000ffff0d7224 */ /* 0x000fc800000e0611 */
[----:B0-----:R-:W-:-:S04]  /*8290*/  IMAD.WIDE.U32 R4, R13, R10, RZ ;  /* 0x0000000a0d047225 */ /* 0x001fc800078e00ff */
[----:B---3--:R-:W-:-:S04]  /*82a0*/  IMAD.WIDE.U32 R6, P0, R3, R11, R4 ;  /* 0x0000000b03067225 */ /* 0x008fc80007800004 */
[----:B------:R-:W-:-:S04]  /*82b0*/  IMAD.WIDE.U32 R4, R3, R10, RZ ;  /* 0x0000000a03047225 */ /* 0x000fc800078e00ff */
[----:B------:R-:W-:Y:S01]  /*82c0*/  IMAD.X R9, RZ, RZ, RZ, P0 ;  /* 0x000000ffff097224 */ /* 0x000fe200000e06ff */
[----:B------:R-:W-:Y:S01]  /*82d0*/  IADD3 RZ, P0, R5, R6, RZ ;  /* 0x0000000605ff7210 */ /* 0x000fe20007f1e0ff */
[----:B------:R-:W-:-:S04]  /*82e0*/  IMAD.MOV.U32 R8, RZ, RZ, R7 ;  /* 0x000000ffff087224 */ /* 0x000fc800078e0007 */
[----:B------:R-:W-:-:S08]  /*82f0*/  IMAD.WIDE.U32.X R8, R13, R11, R8, P0 ;  /* 0x0000000b0d087225 */ /* 0x000fd000000e0408 */
.L_x_294:
[----:B------:R-:W4:Y:S01]  /*8300*/  LDC.64 R30, c[0x0][0x640] ;  /* 0x00019000ff1e7b82 */ /* 0x000f220000000a00 */
[-CC-:B0-----:R-:W-:Y:S01]  /*8310*/  SHF.R.U64 R22, R8, R0.reuse, R9.reuse ;  /* 0x0000000008167219 */ /* 0x181fe20000001209 */
[----:B--2---:R-:W-:Y:S01]  /*8320*/  IMAD.MOV R20, RZ, RZ, -R20 ;  /* 0x000000ffff147224 */ /* 0x004fe200078e0a14 */
[----:B------:R-:W-:Y:S01]  /*8330*/  SHF.R.U32.HI R0, RZ, R0, R9 ;  /* 0x00000000ff007219 */ /* 0x000fe20000011609 */
[----:B------:R-:W-:Y:S01]  /*8340*/  ULDC UR4, c[0x0][0x154] ;  /* 0x0000550000047ab9 */ /* 0x000fe20000000800 */
[----:B-1----:R-:W-:Y:S01]  /*8350*/  IADD3 R3, P0, RZ, -R22, RZ ;  /* 0x80000016ff037210 */ /* 0x002fe20007f1e0ff */
[----:B------:R-:W-:Y:S02]  /*8360*/  IMAD R26, R21, R20, R12 ;  /* 0x00000014151a7224 */ /* 0x000fe400078e020c */
[----:B---3--:R-:W0:Y:S01]  /*8370*/  LDC R6, c[0x0][0x618] ;  /* 0x00018600ff067b82 */ /* 0x008e220000000800 */
[----:B------:R-:W-:Y:S02]  /*8380*/  IMAD.MOV.U32 R7, RZ, RZ, 0x1 ;  /* 0x00000001ff077424 */ /* 0x000fe400078e00ff */
[----:B------:R-:W-:-:S04]  /*8390*/  IMAD.X R5, RZ, RZ, ~R0, P0 ;  /* 0x000000ffff057224 */ /* 0x000fc800000e0e00 */
[-C--:B------:R-:W-:Y:S01]  /*83a0*/  IMAD R0, R5, R14.reuse, RZ ;  /* 0x0000000e05007224 */ /* 0x080fe200078e02ff */
[----:B------:R-:W1:Y:S01]  /*83b0*/  LDC R8, c[0x0][0x608] ;  /* 0x00018200ff087b82 */ /* 0x000e620000000800 */
[----:B------:R-:W-:-:S04]  /*83c0*/  IMAD.WIDE.U32 R4, R3, R14, R16 ;  /* 0x0000000e03047225 */ /* 0x000fc800078e0010 */
[----:B------:R-:W-:Y:S01]  /*83d0*/  IMAD R3, R3, R15, R0 ;  /* 0x0000000f03037224 */ /* 0x000fe200078e0200 */
[----:B------:R-:W-:Y:S02]  /*83e0*/  I2FP.F32.U32 R0, R24 ;  /* 0x0000001800007245 */ /* 0x000fe40000201000 */
[----:B------:R-:W2:Y:S01]  /*83f0*/  LDC R28, c[0x0][0x658] ;  /* 0x00019600ff1c7b82 */ /* 0x000ea20000000800 */
[----:B------:R-:W-:Y:S01]  /*8400*/  IMAD.IADD R3, R5, 0x1, R3 ;  /* 0x0000000105037824 */ /* 0x000fe200078e0203 */
[----:B----4-:R-:W-:Y:S01]  /*8410*/  ISETP.NE.U32.AND P0, PT, R30, RZ, PT ;  /* 0x000000ff1e00720c */ /* 0x010fe20003f05070 */
[----:B------:R-:W-:Y:S01]  /*8420*/  FMUL R0, R0, UR4 ;  /* 0x0000000400007c20 */ /* 0x000fe20008400000 */
[----:B------:R-:W-:Y:S02]  /*8430*/  IMAD.MOV.U32 R5, RZ, RZ, -0x1 ;  /* 0xffffffffff057424 */ /* 0x000fe400078e00ff */
[----:B------:R-:W-:Y:S01]  /*8440*/  ISETP.NE.AND.EX P0, PT, R31, RZ, PT, P0 ;  /* 0x000000ff1f00720c */ /* 0x000fe20003f05300 */
[----:B------:R3:W4:Y:S01]  /*8450*/  F2I.U32.TRUNC.NTZ R13, R0 ;  /* 0x00000000000d7305 */ /* 0x000722000020f000 */
[----:B------:R-:W3:Y:S01]  /*8460*/  LDC R15, c[0x0][0x148] ;  /* 0x00005200ff0f7b82 */ /* 0x000ee20000000800 */
[----:B0-----:R-:W-:-:S02]  /*8470*/  SHF.R.U64 R12, R4, R6, R3 ;  /* 0x00000006040c7219 */ /* 0x001fc40000001203 */
[----:B------:R-:W-:-:S05]  /*8480*/  SHF.R.U32.HI R3, RZ, R6, R3 ;  /* 0x00000006ff037219 */ /* 0x000fca0000011603 */
[----:B------:R-:W0:Y:S01]  /*8490*/  LDC R20, c[0x0][0x600] ;  /* 0x00018000ff147b82 */ /* 0x000e220000000800 */
[-CC-:B-1----:R-:W-:Y:S02]  /*84a0*/  SHF.R.U64 R10, R12, R8.reuse, R3.reuse ;  /* 0x000000080c0a7219 */ /* 0x182fe40000001203 */
[----:B------:R-:W-:-:S05]  /*84b0*/  SHF.R.U32.HI R3, RZ, R8, R3 ;  /* 0x00000008ff037219 */ /* 0x000fca0000011603 */
[----:B------:R-:W1:Y:S01]  /*84c0*/  LDC R21, c[0x0][0x648] ;  /* 0x00019200ff157b82 */ /* 0x000e620000000800 */
[-C--:B--2---:R-:W-:Y:S02]  /*84d0*/  SHF.L.U32 R4, R5, R28.reuse, RZ ;  /* 0x0000001c05047219 */ /* 0x084fe400000006ff */
[-CC-:B------:R-:W-:Y:S02]  /*84e0*/  SHF.R.U64 R14, R10, R28.reuse, R3.reuse ;  /* 0x0000001c0a0e7219 */ /* 0x180fe40000001203 */
[----:B------:R-:W-:Y:S02]  /*84f0*/  SHF.R.U32.HI R5, RZ, R28, R3 ;  /* 0x0000001cff057219 */ /* 0x000fe40000011603 */
[----:B------:R-:W-:Y:S01]  /*8500*/  LOP3.LUT R153, RZ, R4, RZ, 0x33, !PT ;  /* 0x00000004ff997212 */ /* 0x000fe200078e33ff */
[----:B------:R-:W2:Y:S01]  /*8510*/  LDC R25, c[0x0][0x638] ;  /* 0x00018e00ff197b82 */ /* 0x000ea20000000800 */
[----:B------:R-:W-:Y:S01]  /*8520*/  SHF.L.U32 R28, R7, R28, RZ ;  /* 0x0000001c071c7219 */ /* 0x000fe200000006ff */
[----:B------:R-:W-:-:S06]  /*8530*/  IMAD.MOV.U32 R4, RZ, RZ, R14 ;  /* 0x000000ffff047224 */ /* 0x000fcc00078e000e */
[----:B------:R-:W0:Y:S01]  /*8540*/  LDC R27, c[0x0][0x610] ;  /* 0x00018400ff1b7b82 */ /* 0x000e220000000800 */
[----:B----4-:R-:W-:Y:S05]  /*8550*/  @!P0 BRA `(.L_x_295) ;  /* 0x0000000000288947 */ /* 0x010fea0003800000 */
        /* <DEDUP_REMOVED lines=10> */
.L_x_295:
[----:B------:R-:W-:Y:S01]  /*8600*/  ISETP.NE.AND P0, PT, R2, 0x1, PT ;  /* 0x000000010200780c */ /* 0x000fe20003f05270 */
[----:B------:R-:W-:Y:S01]  /*8610*/  IMAD.MOV R13, RZ, RZ, -R13 ;  /* 0x000000ffff0d7224 */ /* 0x000fe200078e0a0d */
[----:B-1-3--:R-:W-:Y:S01]  /*8620*/  SHF.R.U64 R0, R4, R21, R5 ;  /* 0x0000001504007219 */ /* 0x00afe20000001205 */
[----:B0-----:R-:W-:Y:S01]  /*8630*/  VIADD R5, R20, 0xffffffff ;  /* 0xffffffff14057836 */ /* 0x001fe20000000000 */
[----:B------:R-:W-:-:S03]  /*8640*/  LOP3.LUT R153, R10, R153, RZ, 0xc0, !PT ;  /* 0x000000990a997212 */ /* 0x000fc600078ec0ff */
[----:B------:R-:W-:Y:S01]  /*8650*/  IMAD.MOV R3, RZ, RZ, -R0 ;  /* 0x000000ffff037224 */ /* 0x000fe200078e0a00 */
[----:B------:R-:W-:Y:S01]  /*8660*/  LOP3.LUT R5, R12, R5, RZ, 0xc0, !PT ;  /* 0x000000050c057212 */ /* 0x000fe200078ec0ff */
[----:B------:R-:W-:Y:S02]  /*8670*/  IMAD R153, R28, R0, R153 ;  /* 0x000000001c997224 */ /* 0x000fe400078e0299 */
[----:B--2---:R-:W-:Y:S02]  /*8680*/  IMAD R0, R3, R25, R14 ;  /* 0x0000001903007224 */ /* 0x004fe400078e020e */
[----:B------:R-:W-:Y:S02]  /*8690*/  @P0 IMAD R26, R15, R13, R24 ;  /* 0x0000000d0f1a0224 */ /* 0x000fe400078e0218 */
[----:B------:R-:W-:Y:S02]  /*86a0*/  IMAD R4, R0, R20, R5 ;  /* 0x0000001400047224 */ /* 0x000fe400078e0205 */
[----:B------:R-:W-:-:S02]  /*86b0*/  IMAD R153, R153, R27, R26 ;  /* 0x0000001b99997224 */ /* 0x000fc400078e021a */
[----:B------:R-:W-:-:S03]  /*86c0*/  IMAD.MOV.U32 R3, RZ, RZ, 0x1 ;  /* 0x00000001ff037424 */ /* 0x000fc600078e00ff */
[----:B------:R-:W-:Y:S02]  /*86d0*/  SEL R152, R4, R153, !P0 ;  /* 0x0000009904987207 */ /* 0x000fe40004000000 */
[----:B------:R-:W-:Y:S02]  /*86e0*/  PRMT R0, R3, 0x7610, R0 ;  /* 0x0000761003007816 */ /* 0x000fe40000000000 */
[----:B------:R-:W-:-:S07]  /*86f0*/  SEL R153, R153, R4, !P0 ;  /* 0x0000000499997207 */ /* 0x000fce0004000000 */
.L_x_293:
[----:B------:R-:W-:-:S13]  /*8700*/  LOP3.LUT P0, RZ, R0, 0xff, RZ, 0xc0, !PT ;  /* 0x000000ff00ff7812 */ /* 0x000fda000780c0ff */
[----:B------:R-:W-:Y:S05]  /*8710*/  @P0 BRA `(.L_x_296) ;  /* 0xffffff8800900947 */ /* 0x000fea000383ffff */
[----:B------:R-:W-:Y:S05]  /*8720*/  EXIT ;  /* 0x000000000000794d */ /* 0x000fea0003800000 */
.L_x_7:
[----:B0-----:R-:W-:Y:S01]  /*8730*/  ULDC.64 UR4, c[0x0][0x650] ;  /* 0x0001940000047ab9 */ /* 0x001fe20000000a00 */
        /* <DEDUP_REMOVED lines=25> */
.L_x_298:
[----:B------:R-:W0:Y:S01]  /*88d0*/  LDC.64 R26, c[0x0][0x640] ;  /* 0x00019000ff1a7b82 */ /* 0x000e220000000a00 */
[-CC-:B------:R-:W-:Y:S01]  /*88e0*/  SHF.R.U64 R21, R12, R8.reuse, R13.reuse ;  /* 0x000000080c157219 */ /* 0x180fe2000000120d */
[----:B------:R-:W-:Y:S01]  /*88f0*/  IMAD.MOV.U32 R30, RZ, RZ, 0x1 ;  /* 0x00000001ff1e7424 */ /* 0x000fe200078e00ff */
[----:B------:R-:W-:Y:S02]  /*8900*/  SHF.R.U32.HI R6, RZ, R8, R13 ;  /* 0x00000008ff067219 */ /* 0x000fe4000001160d */
[----:B------:R-:W-:-:S03]  /*8910*/  IADD3 R11, P0, RZ, -R21, RZ ;  /* 0x80000015ff0b7210 */ /* 0x000fc60007f1e0ff */
[----:B------:R-:W1:Y:S02]  /*8920*/  LDC R10, c[0x0][0x618] ;  /* 0x00018600ff0a7b82 */ /* 0x000e640000000800 */
[----:B------:R-:W-:-:S04]  /*8930*/  IMAD.X R7, RZ, RZ, ~R6, P0 ;  /* 0x000000ffff077224 */ /* 0x000fc800000e0e06 */
[-C--:B------:R-:W-:Y:S02]  /*8940*/  IMAD R8, R7, R22.reuse, RZ ;  /* 0x0000001607087224 */ /* 0x080fe400078e02ff */
[----:B------:R-:W2:Y:S01]  /*8950*/  LDC R12, c[0x0][0x608] ;  /* 0x00018200ff0c7b82 */ /* 0x000ea20000000800 */
[----:B------:R-:W-:-:S04]  /*8960*/  IMAD.WIDE.U32 R6, R11, R22, R16 ;  /* 0x000000160b067225 */ /* 0x000fc800078e0010 */
[----:B------:R-:W-:-:S03]  /*8970*/  IMAD R11, R11, R23, R8 ;  /* 0x000000170b0b7224 */ /* 0x000fc600078e0208 */
[----:B------:R-:W3:Y:S01]  /*8980*/  LDC R25, c[0x0][0x658] ;  /* 0x00019600ff197b82 */ /* 0x000ee20000000800 */
[----:B------:R-:W-:Y:S01]  /*8990*/  IMAD.IADD R7, R7, 0x1, R11 ;  /* 0x0000000107077824 */ /* 0x000fe200078e020b */
[----:B0-----:R-:W-:-:S04]  /*89a0*/  ISETP.NE.U32.AND P0, PT, R26, RZ, PT ;  /* 0x000000ff1a00720c */ /* 0x001fc80003f05070 */
[----:B------:R-:W-:Y:S02]  /*89b0*/  ISETP.NE.AND.EX P0, PT, R27, RZ, PT, P0 ;  /* 0x000000ff1b00720c */ /* 0x000fe40003f05300 */
[----:B------:R-:W0:Y:S01]  /*89c0*/  LDC R22, c[0x0][0x600] ;  /* 0x00018000ff167b82 */ /* 0x000e220000000800 */
[-CC-:B-1----:R-:W-:Y:S02]  /*89d0*/  SHF.R.U64 R8, R6, R10.reuse, R7.reuse ;  /* 0x0000000a06087219 */ /* 0x182fe40000001207 */
[----:B------:R-:W-:Y:S01]  /*89e0*/  SHF.R.U32.HI R7, RZ, R10, R7 ;  /* 0x0000000aff077219 */ /* 0x000fe20000011607 */
[----:B------:R-:W-:-:S04]  /*89f0*/  IMAD.MOV.U32 R10, RZ, RZ, -0x1 ;  /* 0xffffffffff0a7424 */ /* 0x000fc800078e00ff */
        /* <DEDUP_REMOVED lines=21> */
.L_x_299:
[----:B------:R-:W-:Y:S01]  /*8b50*/  ISETP.NE.AND P0, PT, R2, 0x1, PT ;  /* 0x000000010200780c */ /* 0x000fe20003f05270 */
[----:B0-----:R-:W-:Y:S01]  /*8b60*/  VIADD R11, R22, 0xffffffff ;  /* 0xffffffff160b7836 */ /* 0x001fe20000000000 */
[----:B-1----:R-:W-:Y:S02]  /*8b70*/  SHF.R.U64 R6, R6, R24, R7 ;  /* 0x0000001806067219 */ /* 0x002fe40000001207 */
[----:B------:R-:W-:Y:S02]  /*8b80*/  SHF.L.U32 R30, R30, R25, RZ ;  /* 0x000000191e1e7219 */ /* 0x000fe400000006ff */
[----:B------:R-:W-:Y:S01]  /*8b90*/  LOP3.LUT R5, R23, R32, RZ, 0xc0, !PT ;  /* 0x0000002017057212 */ /* 0x000fe200078ec0ff */
[----:B------:R-:W-:-:S04]  /*8ba0*/  IMAD.MOV R7, RZ, RZ, -R6 ;  /* 0x000000ffff077224 */ /* 0x000fc800078e0a06 */
[----:B------:R-:W-:Y:S01]  /*8bb0*/  IMAD R6, R30, R6, R5 ;  /* 0x000000061e067224 */ /* 0x000fe200078e0205 */
[----:B------:R-:W-:Y:S01]  /*8bc0*/  LOP3.LUT R5, R8, R11, RZ, 0xc0, !PT ;  /* 0x0000000b08057212 */ /* 0x000fe200078ec0ff */
[----:B------:R-:W-:Y:S02]  /*8bd0*/  @P0 IMAD R3, R9, R14, R4 ;  /* 0x0000000e09030224 */ /* 0x000fe400078e0204 */
[----:B--2---:R-:W-:Y:S02]  /*8be0*/  IMAD R4, R7, R28, R20 ;  /* 0x0000001c07047224 */ /* 0x004fe400078e0214 */
[----:B---3--:R-:W-:Y:S02]  /*8bf0*/  IMAD R3, R6, R29, R3 ;  /* 0x0000001d06037224 */ /* 0x008fe400078e0203 */
[----:B------:R-:W-:Y:S02]  /*8c00*/  IMAD R4, R4, R22, R5 ;  /* 0x0000001604047224 */ /* 0x000fe400078e0205 */
[----:B------:R-:W-:-:S02]  /*8c10*/  IMAD.MOV.U32 R8, RZ, RZ, 0x1 ;  /* 0x00000001ff087424 */ /* 0x000fc400078e00ff */
[----:B------:R-:W-:Y:S01]  /*8c20*/  IMAD.MOV.U32 R6, RZ, RZ, R21 ;  /* 0x000000ffff067224 */ /* 0x000fe200078e0015 */
[----:B------:R-:W-:Y:S02]  /*8c30*/  SEL R7, R4, R3, !P0 ;  /* 0x0000000304077207 */ /* 0x000fe40004000000 */
[----:B------:R-:W-:-:S07]  /*8c40*/  SEL R20, R3, R4, !P0 ;  /* 0x0000000403147207 */ /* 0x000fce0004000000 */
.L_x_297:
[----:B------:R-:W-:-:S08]  /*8c50*/  NOP ;  /* 0x0000000000007918 */ /* 0x000fd00000000000 */
[----:B------:R-:W0:-:S00]  /*8c60*/  USETMAXREG.DEALLOC.CTAPOOL 0x28 ;  /* 0x00000028000079c8 */ /* 0x000e0000080e0500 */
[----:B0-----:R-:W-:-:S13]  /*8c70*/  ISETP.NE.AND P0, PT, R0, RZ, PT ;  /* 0x000000ff0000720c */ /* 0x001fda0003f05270 */
[----:B------:R-:W-:Y:S05]  /*8c80*/  @P0 EXIT ;  /* 0x000000000000094d */ /* 0x000fea0003800000 */
[----:B------:R-:W-:Y:S01]  /*8c90*/  LOP3.LUT P0, RZ, R8, 0xff, RZ, 0xc0, !PT ;  /* 0x000000ff08ff7812 */ /* 0x000fe2000780c0ff */
[----:B------:R-:W-:Y:S02]  /*8ca0*/  IMAD.MOV.U32 R0, RZ, RZ, 0x1 ;  /* 0x00000001ff007424 */ /* 0x000fe400078e00ff */
[----:B------:R-:W-:-:S10]  /*8cb0*/  IMAD.MOV.U32 R3, RZ, RZ, RZ ;  /* 0x000000ffff037224 */ /* 0x000fd400078e00ff */
[----:B------:R-:W-:Y:S05]  /*8cc0*/  @!P0 BRA `(.L_x_300) ;  /* 0x0000000c00448947 */ /* 0x000fea0003800000 */
[----:B------:R-:W0:Y:S01]  /*8cd0*/  LDC R0, c[0x0][0x28c] ;  /* 0x0000a300ff007b82 */ /* 0x000e220000000800 */
[----:B------:R-:W-:Y:S01]  /*8ce0*/  ULDC UR5, c[0x0][0x658] ;  /* 0x0001960000057ab9 */ /* 0x000fe20000000800 */
[----:B------:R-:W-:Y:S01]  /*8cf0*/  UMOV UR7, 0xffffffff ;  /* 0xffffffff00077882 */ /* 0x000fe20000000000 */
[----:B------:R-:W-:Y:S01]  /*8d00*/  ULDC UR6, c[0x0][0xc] ;  /* 0x0000030000067ab9 */ /* 0x000fe20000000800 */
[----:B------:R-:W-:Y:S01]  /*8d10*/  USHF.L.U32 UR8, UR7, UR5, URZ ;  /* 0x0000000507087299 */ /* 0x000fe2000800063f */
[----:B------:R-:W-:Y:S01]  /*8d20*/  BSSY B0, `(.L_x_300) ;  /* 0x00000cb000007945 */ /* 0x000fe20003800000 */
[----:B------:R-:W-:Y:S01]  /*8d30*/  UMOV UR9, 0x1 ;  /* 0x0000000100097882 */ /* 0x000fe20000000000 */
[----:B------:R-:W-:Y:S01]  /*8d40*/  ULDC UR7, c[0x0][0x10] ;  /* 0x0000040000077ab9 */ /* 0x000fe20000000800 */
[----:B------:R-:W1:Y:S01]  /*8d50*/  S2UR UR10, SR_CgaCtaId ;  /* 0x00000000000a79c3 */ /* 0x000e620000008800 */
[----:B------:R-:W-:Y:S01]  /*8d60*/  UIMAD.WIDE.U32 UR6, UR6, UR7, URZ ;  /* 0x00000007060672a5 */ /* 0x000fe2000f8e003f */
[----:B------:R-:W-:Y:S01]  /*8d70*/  IMAD.MOV.U32 R11, RZ, RZ, 0x1 ;  /* 0x00000001ff0b7424 */ /* 0x000fe200078e00ff */
[----:B------:R-:W-:Y:S01]  /*8d80*/  USHF.L.U32 UR17, UR9, UR5, URZ ;  /* 0x0000000509117299 */ /* 0x000fe2000800063f */
[----:B------:R-:W-:Y:S01]  /*8d90*/  LOP3.LUT R8, R19, 0x2, RZ, 0xfc, !PT ;  /* 0x0000000213087812 */ /* 0x000fe200078efcff */
[----:B------:R-:W-:Y:S01]  /*8da0*/  ULDC UR4, c[0x0][0x600] ;  /* 0x0001800000047ab9 */ /* 0x000fe20000000800 */
[----:B------:R-:W-:Y:S01]  /*8db0*/  ULDC UR5, c[0x0][0x14] ;  /* 0x0000050000057ab9 */ /* 0x000fe20000000800 */
[----:B------:R-:W-:-:S02]  /*8dc0*/  UIADD3 UR4, UR4, -0x1, URZ ;  /* 0xffffffff04047890 */ /* 0x000fc4000fffe03f */
[----:B------:R-:W-:Y:S02]  /*8dd0*/  UIMAD.WIDE.U32 UR22, UR6, UR5, URZ ;  /* 0x00000005061672a5 */ /* 0x000fe4000f8e003f */
[----:B------:R-:W-:Y:S02]  /*8de0*/  UIMAD UR13, UR7, UR5, URZ ;  /* 0x00000005070d72a4 */ /* 0x000fe4000f8e023f */
[----:B------:R-:W-:Y:S02]  /*8df0*/  ULOP3.LUT UR16, URZ, UR8, URZ, 0x33, !UPT ;  /* 0x000000083f107292 */ /* 0x000fe4000f8e333f */
[----:B------:R-:W-:Y:S01]  /*8e00*/  UIADD3 UR13, UR23, UR13, URZ ;  /* 0x0000000d170d7290 */ /* 0x000fe2000fffe03f */
[----:B0-----:R-:W-:Y:S01]  /*8e10*/  VIADD R0, R0, 0x3f ;  /* 0x0000003f00007836 */ /* 0x001fe20000000000 */
[----:B------:R-:W-:-:S04]  /*8e20*/  ULDC.64 UR24, c[0x0][0x198] ;  /* 0x0000660000187ab9 */ /* 0x000fc80000000a00 */
[----:B------:R-:W-:Y:S01]  /*8e30*/  SHF.R.S32.HI R3, RZ, 0x1f, R0 ;  /* 0x0000001fff037819 */ /* 0x000fe20000011400 */
[----:B-1----:R-:W-:-:S03]  /*8e40*/  IMAD.U32 R9, RZ, RZ, UR10 ;  /* 0x0000000aff097e24 */ /* 0x002fc6000f8e00ff */
[----:B------:R-:W-:Y:S01]  /*8e50*/  LEA.HI R3, R3, R0, RZ, 0x6 ;  /* 0x0000000003037211 */ /* 0x000fe200078f30ff */
[----:B------:R-:W-:-:S03]  /*8e60*/  IMAD.MOV.U32 R0, RZ, RZ, 0x1 ;  /* 0x00000001ff007424 */ /* 0x000fc600078e00ff */
[----:B------:R-:W-:Y:S01]  /*8e70*/  SHF.R.S32.HI R10, RZ, 0x6, R3 ;  /* 0x00000006ff0a7819 */ /* 0x000fe20000011403 */
[----:B------:R-:W-:Y:S01]  /*8e80*/  IMAD.MOV.U32 R3, RZ, RZ, RZ ;  /* 0x000000ffff037224 */ /* 0x000fe200078e00ff */
[----:B------:R-:W-:-:S03]  /*8e90*/  LEA R12, R9, 0x100, 0xc ;  /* 0x00000100090c7811 */ /* 0x000fc600078e60ff */
[----:B------:R-:W-:-:S07]  /*8ea0*/  VIADD R13, R10, 0x1 ;  /* 0x000000010a0d7836 */ /* 0x000fce0000000000 */
.L_x_311:
[----:B------:R-:W-:-:S03]  /*8eb0*/  UMOV UR5, 0xffffffff ;  /* 0xffffffff00057882 */ /* 0x000fc60000000000 */
[----:B------:R-:W-:Y:S05]  /*8ec0*/  BRA.DIV UR5, `(.L_x_301) ;  /* 0x0000000e05887947 */ /* 0x000fea000b800000 */
[----:B------:R-:W-:-:S13]  /*8ed0*/  ELECT P6, URZ, PT ;  /* 0x00000000003f782f */ /* 0x000fda00038c0000 */
.L_x_321:
[----:B------:R-:W0:Y:S01]  /*8ee0*/  LDC R4, c[0x0][0x28c] ;  /* 0x0000a300ff047b82 */ /* 0x000e220000000800 */
[----:B------:R-:W-:Y:S01]  /*8ef0*/  BSSY B1, `(.L_x_302) ;  /* 0x000003a000017945 */ /* 0x000fe20003800000 */
[----:B0-----:R-:W-:-:S13]  /*8f00*/  ISETP.LT.OR P6, PT, R4, 0x1, !P6 ;  /* 0x000000010400780c */ /* 0x001fda00077c1670 */
[----:B------:R-:W-:Y:S05]  /*8f10*/  @P6 BRA `(.L_x_303) ;  /* 0x0000000000dc6947 */ /* 0x000fea0003800000 */
[----:B------:R-:W-:Y:S02]  /*8f20*/  IMAD R20, R20, 0x2, R9 ;  /* 0x0000000214147824 */ /* 0x000fe400078e0209 */
[----:B------:R-:W-:Y:S02]  /*8f30*/  IMAD.SHL.U32 R21, R7, 0x100, RZ ;  /* 0x0000010007157824 */ /* 0x000fe400078e00ff */
[----:B------:R-:W-:Y:S02]  /*8f40*/  IMAD.MOV.U32 R24, RZ, RZ, RZ ;  /* 0x000000ffff187224 */ /* 0x000fe400078e00ff */
[----:B------:R-:W-:Y:S02]  /*8f50*/  IMAD.MOV.U32 R4, RZ, RZ, R13 ;  /* 0x000000ffff047224 */ /* 0x000fe400078e000d */
[----:B------:R-:W-:Y:S02]  /*8f60*/  IMAD.MOV.U32 R5, RZ, RZ, R0 ;  /* 0x000000ffff057224 */ /* 0x000fe400078e0000 */
[----:B------:R-:W-:-:S02]  /*8f70*/  IMAD.MOV.U32 R7, RZ, RZ, R3 ;  /* 0x000000ffff077224 */ /* 0x000fc400078e0003 */
[----:B------:R-:W-:-:S07]  /*8f80*/  IMAD.SHL.U32 R20, R20, 0x40, RZ ;  /* 0x0000004014147824 */ /* 0x000fce00078e00ff */
.L_x_306:
[----:B------:R-:W0:Y:S01]  /*8f90*/  S2UR UR5, SR_CgaCtaId ;  /* 0x00000000000579c3 */ /* 0x000e220000008800 */
[----:B------:R-:W-:Y:S02]  /*8fa0*/  MOV R14, 0x400 ;  /* 0x00000400000e7802 */ /* 0x000fe40000000f00 */
[----:B------:R-:W-:-:S13]  /*8fb0*/  LOP3.LUT P1, RZ, R18, 0x7f, RZ, 0xc0, !PT ;  /* 0x0000007f12ff7812 */ /* 0x000fda000782c0ff */
[----:B------:R-:W1:Y:S01]  /*8fc0*/  @!P1 LDC R15, c[0x0][0x500] ;  /* 0x00014000ff0f9b82 */ /* 0x000e620000000800 */
[----:B0-----:R-:W-:-:S05]  /*8fd0*/  IMAD.U32 R9, RZ, RZ, UR5 ;  /* 0x00000005ff097e24 */ /* 0x001fca000f8e00ff */
[----:B------:R-:W-:Y:S02]  /*8fe0*/  LEA R22, R9, R14, 0x18 ;  /* 0x0000000e09167211 */ /* 0x000fe400078ec0ff */
[----:B------:R-:W-:-:S03]  /*8ff0*/  SHF.L.U32 R14, R5, 0x1f, RZ ;  /* 0x0000001f050e7819 */ /* 0x000fc600000006ff */
[----:B------:R-:W-:-:S04]  /*9000*/  IMAD R23, R7, 0x8, R22 ;  /* 0x0000000807177824 */ /* 0x000fc800078e0216 */
[----:B------:R-:W0:Y:S02]  /*9010*/  SYNCS.PHASECHK.TRANS64.TRYWAIT P0, [R23+URZ+0x18], R14 ;  /* 0x0000180e170075a7 */ /* 0x000e24000800017f */
[----:B01----:R-:W-:Y:S05]  /*9020*/  @!P0 BRA `(.L_x_304) ;  /* 0x0000000c00508947 */ /* 0x003fea0003800000 */
.L_x_322:
[----:B0-----:R-:W-:Y:S01]  /*9030*/  PRMT R14, R8, 0x9910, RZ ;  /* 0x00009910080e7816 */ /* 0x001fe200000000ff */
[----:B------:R0:W-:Y:S03]  /*9040*/  @!P1 SYNCS.ARRIVE.TRANS64 RZ, [R23+URZ], R15 ;  /* 0x0000000f17ff99a7 */ /* 0x0001e6000800003f */
[----:B------:R-:W-:-:S13]  /*9050*/  ISETP.NE.AND P0, PT, R14, 0x2, PT ;  /* 0x000000020e00780c */ /* 0x000fda0003f05270 */
[----:B0-----:R-:W-:Y:S05]  /*9060*/  @P0 BRA `(.L_x_305) ;  /* 0x0000000000040947 */ /* 0x001fea0003800000 */
[----:B------:R-:W-:Y:S01]  /*9070*/  BPT.TRAP 0x1 ;  /* 0x000000040000795c */ /* 0x000fe20000300000 */
.L_x_305:
[C---:B------:R-:W-:Y:S01]  /*9080*/  IMAD R14, R7.reuse, 0x2000, R12 ;  /* 0x00002000070e7824 */ /* 0x040fe200078e020c */
[----:B------:R-:W-:Y:S01]  /*9090*/  R2UR UR8, R22 ;  /* 0x00000000160872ca */ /* 0x000fe200000e0000 */
[----:B------:R-:W-:Y:S01]  /*90a0*/  IMAD R22, R7, 0x4000, R22 ;  /* 0x0000400007167824 */ /* 0x000fe200078e0216 */
[----:B------:R-:W-:Y:S01]  /*90b0*/  R2UR UR18, R20 ;  /* 0x00000000141272ca */ /* 0x000fe200000e0000 */
[----:B------:R-:W-:Y:S01]  /*90c0*/  VIADD R4, R4, 0xffffffff ;  /* 0xffffffff04047836 */ /* 0x000fe20000000000 */
[----:B------:R-:W-:Y:S01]  /*90d0*/  R2UR UR5, R14 ;  /* 0x000000000e0572ca */ /* 0x000fe200000e0000 */
[----:B------:R-:W-:Y:S01]  /*90e0*/  UIADD3 UR6, UP0, UR24, 0xf0, URZ ;  /* 0x000000f018067890 */ /* 0x000fe2000ff1e03f */
[----:B------:R-:W-:Y:S01]  /*90f0*/  R2UR UR11, R22 ;  /* 0x00000000160b72ca */ /* 0x000fe200000e0000 */
[----:B------:R-:W-:Y:S01]  /*9100*/  UIADD3 UR26, UP1, UR24, 0x1f0, URZ ;  /* 0x000001f0181a7890 */ /* 0x000fe2000ff3e03f */
[----:B------:R-:W-:Y:S01]  /*9110*/  R2UR UR9, R23 ;  /* 0x00000000170972ca */ /* 0x000fe200000e0000 */
[----:B------:R-:W-:Y:S01]  /*9120*/  UIADD3.X UR7, URZ, UR25, URZ, UP0, !UPT ;  /* 0x000000193f077290 */ /* 0x000fe200087fe43f */
[----:B------:R-:W-:Y:S01]  /*9130*/  R2UR UR10, R24 ;  /* 0x00000000180a72ca */ /* 0x000fe200000e0000 */
[----:B------:R-:W-:Y:S01]  /*9140*/  VIADD R7, R7, 0x1 ;  /* 0x0000000107077836 */ /* 0x000fe20000000000 */
[----:B------:R-:W-:Y:S01]  /*9150*/  R2UR UR12, R6 ;  /* 0x00000000060c72ca */ /* 0x000fe200000e0000 */
[----:B------:R-:W-:Y:S01]  /*9160*/  UIADD3.X UR27, URZ, UR25, URZ, UP1, !UPT ;  /* 0x000000193f1b7290 */ /* 0x000fe20008ffe43f */
[----:B------:R-:W-:Y:S01]  /*9170*/  R2UR UR19, R21 ;  /* 0x00000000151372ca */ /* 0x000fe200000e0000 */
[----:B------:R-:W-:Y:S01]  /*9180*/  UMOV UR20, 0x30000 ;  /* 0x0003000000147882 */ /* 0x000fe20000000000 */
[----:B------:R-:W-:Y:S01]  /*9190*/  ISETP.GT.AND P1, PT, R4, 0x1, PT ;  /* 0x000000010400780c */ /* 0x000fe20003f24270 */
[----:B------:R-:W-:Y:S01]  /*91a0*/  UIADD3 UR8, UR8, UR5, URZ ;  /* 0x0000000508087290 */ /* 0x000fe2000fffe03f */
[----:B------:R-:W-:Y:S01]  /*91b0*/  ISETP.NE.AND P0, PT, R7, 0x3, PT ;  /* 0x000000030700780c */ /* 0x000fe20003f05270 */
[----:B------:R-:W-:Y:S01]  /*91c0*/  UIADD3 UR5, UR11, 0x6100, URZ ;  /* 0x000061000b057890 */ /* 0x000fe2000fffe03f */
[----:B------:R-:W-:Y:S01]  /*91d0*/  VIADD R24, R24, 0x40 ;  /* 0x0000004018187836 */ /* 0x000fe20000000000 */
[----:B------:R-:W-:Y:S01]  /*91e0*/  UMOV UR14, 0x0 ;  /* 0x00000000000e7882 */ /* 0x000fe20000000000 */
[----:B------:R-:W-:Y:S01]  /*91f0*/  UMOV UR15, 0x10000000 ;  /* 0x10000000000f7882 */ /* 0x000fe20000000000 */
[----:B------:R-:W-:Y:S01]  /*9200*/  UMOV UR11, UR18 ;  /* 0x00000012000b7c82 */ /* 0x000fe20008000000 */
[----:B------:R-:W-:-:S02]  /*9210*/  SEL R14, RZ, 0x1, P0 ;  /* 0x00000001ff0e7807 */ /* 0x000fc40000000000 */
[----:B------:R0:W-:Y:S01]  /*9220*/  UTMALDG.3D.MULTICAST [UR8], [UR6], UR20, desc[UR14] ;  /* 0x00000e08060073b4 */ /* 0x0001e20008011814 */
[----:B------:R-:W-:Y:S02]  /*9230*/  SEL R7, R7, RZ, P0 ;  /* 0x000000ff07077207 */ /* 0x000fe40000000000 */
[----:B------:R-:W-:Y:S01]  /*9240*/  LOP3.LUT R5, R5, R14, RZ, 0x3c, !PT ;  /* 0x0000000e05057212 */ /* 0x000fe200078e3cff */
[----:B0-----:R-:W-:Y:S01]  /*9250*/  UMOV UR8, UR5 ;  /* 0x0000000500087c82 */ /* 0x001fe20008000000 */
[----:B------:R-:W-:Y:S02]  /*9260*/  UMOV UR11, UR19 ;  /* 0x00000013000b7c82 */ /* 0x000fe40008000000 */
[----:B------:R0:W-:Y:S02]  /*9270*/  UTMALDG.3D [UR8], [UR26], desc[UR14] ;  /* 0x00000e081a0075b4 */ /* 0x0001e40008011000 */
[----:B0-----:R-:W-:Y:S05]  /*9280*/  @P1 BRA `(.L_x_306) ;  /* 0xfffffffc00401947 */ /* 0x001fea000383ffff */
.L_x_303:
[----:B------:R-:W-:Y:S05]  /*9290*/  BSYNC B1 ;  /* 0x0000000000017941 */ /* 0x000fea0003800000 */
.L_x_302:
[----:B------:R-:W-:Y:S01]  /*92a0*/  LOP3.LUT P1, RZ, R11, 0xff, RZ, 0xc0, !PT ;  /* 0x000000ff0bff7812 */ /* 0x000fe2000782c0ff */
[C---:B------:R-:W-:Y:S01]  /*92b0*/  IMAD.IADD R6, R10.reuse, 0x1, R3 ;  /* 0x000000010a067824 */ /* 0x040fe200078e0203 */
[----:B------:R-:W-:Y:S01]  /*92c0*/  ULDC.64 UR6, c[0x0][0x650] ;  /* 0x0001940000067ab9 */ /* 0x000fe20000000a00 */
[----:B------:R-:W-:Y:S01]  /*92d0*/  ISETP.GE.U32.AND P2, PT, R10, 0x3, PT ;  /* 0x000000030a00780c */ /* 0x000fe20003f46070 */
[----:B------:R-:W-:Y:S01]  /*92e0*/  BSSY B1, `(.L_x_307) ;  /* 0x000006c000017945 */ /* 0x000fe20003800000 */
[----:B------:R-:W-:Y:S01]  /*92f0*/  IMAD.MOV.U32 R20, RZ, RZ, -0x1 ;  /* 0xffffffffff147424 */ /* 0x000fe200078e00ff */
[----:B------:R-:W-:Y:S01]  /*9300*/  ISETP.GT.U32.AND P0, PT, R6, 0x2, PT ;  /* 0x000000020600780c */ /* 0x000fe20003f04070 */
[----:B------:R-:W-:Y:S01]  /*9310*/  IMAD.MOV.U32 R7, RZ, RZ, -0x1 ;  /* 0xffffffffff077424 */ /* 0x000fe200078e00ff */
[----:B------:R-:W-:Y:S02]  /*9320*/  PRMT R11, RZ, 0x7610, R11 ;  /* 0x00007610ff0b7816 */ /* 0x000fe4000000000b */
[----:B------:R-:W-:-:S03]  /*9330*/  ISETP.LT.U32.AND P0, PT, R10, 0x3, P0 ;  /* 0x000000030a00780c */ /* 0x000fc60000701070 */
[----:B------:R-:W0:Y:S01]  /*9340*/  @P1 S2R R9, SR_CgaCtaId ;  /* 0x0000000000091919 */ /* 0x000e220000008800 */
[----:B------:R-:W-:-:S04]  /*9350*/  @P1 MOV R4, 0x400 ;  /* 0x0000040000041802 */ /* 0x000fc80000000f00 */
[----:B0-----:R-:W-:Y:S01]  /*9360*/  @P1 LEA R3, R9, R4, 0x18 ;  /* 0x0000000409031211 */ /* 0x001fe200078ec0ff */
[----:B------:R-:W-:-:S03]  /*9370*/  IMAD.WIDE.U32 R4, R6, -0x55555555, RZ ;  /* 0xaaaaaaab06047825 */ /* 0x000fc600078e00ff */
[----:B------:R0:W-:Y:S01]  /*9380*/  @P1 SYNCS.ARRIVE.TRANS64.A1T0 RZ, [R3+URZ+0x48], RZ ;  /* 0x000048ff03ff19a7 */ /* 0x0001e2000810003f */
[----:B------:R-:W-:Y:S02]  /*9390*/  IADD3 R16, P1, R16, UR22, RZ ;  /* 0x0000001610107c10 */ /* 0x000fe4000ff3e0ff */
[----:B------:R-:W-:Y:S02]  /*93a0*/  SHF.R.U32.HI R5, RZ, 0x1, R5 ;  /* 0x00000001ff057819 */ /* 0x000fe40000011605 */
[----:B------:R-:W-:Y:S02]  /*93b0*/  IADD3.X R17, R17, UR13, RZ, P1, !PT ;  /* 0x0000000d11117c10 */ /* 0x000fe40008ffe4ff */
[----:B------:R-:W-:Y:S02]  /*93c0*/  PRMT R4, RZ, 0x7610, R4 ;  /* 0x00007610ff047816 */ /* 0x000fe40000000004 */
[----:B0-----:R-:W-:Y:S02]  /*93d0*/  SEL R3, RZ, 0x1, !P0 ;  /* 0x00000001ff037807 */ /* 0x001fe40004000000 */
[----:B------:R-:W-:-:S02]  /*93e0*/  ISETP.GE.U32.AND P0, PT, R16, UR6, PT ;  /* 0x0000000610007c0c */ /* 0x000fc4000bf06070 */
[----:B------:R-:W-:Y:S01]  /*93f0*/  LOP3.LUT R0, R0, R3, RZ, 0x3c, !PT ;  /* 0x0000000300007212 */ /* 0x000fe200078e3cff */
[----:B------:R-:W-:Y:S01]  /*9400*/  IMAD R3, R5, -0x3, R6 ;  /* 0xfffffffd05037824 */ /* 0x000fe200078e0206 */
[----:B------:R-:W-:Y:S01]  /*9410*/  ISETP.GE.U32.AND.EX P0, PT, R17, UR7, PT, P0 ;  /* 0x0000000711007c0c */ /* 0x000fe2000bf06100 */
[----:B------:R-:W-:Y:S01]  /*9420*/  IMAD.MOV.U32 R6, RZ, RZ, -0x1 ;  /* 0xffffffffff067424 */ /* 0x000fe200078e00ff */
[----:B------:R-:W-:-:S11]  /*9430*/  @P2 LOP3.LUT R0, R0, 0x1, R5, 0x78, !PT ;  /* 0x0000000100002812 */ /* 0x000fd600078e7805 */
[----:B------:R-:W-:Y:S05]  /*9440*/  @P0 BRA `(.L_x_308) ;  /* 0x0000000400540947 */ /* 0x000fea0003800000 */
[----:B------:R-:W0:Y:S01]  /*9450*/  S2R R15, SR_CTAID.X ;  /* 0x00000000000f7919 */ /* 0x000e220000002500 */
[----:B------:R-:W-:Y:S01]  /*9460*/  ULDC.64 UR6, c[0x0][0x628] ;  /* 0x00018a0000067ab9 */ /* 0x000fe20000000a00 */
[----:B------:R-:W-:Y:S01]  /*9470*/  ULDC UR8, c[0x0][0x630] ;  /* 0x00018c0000087ab9 */ /* 0x000fe20000000800 */
[----:B------:R-:W-:Y:S01]  /*9480*/  ISETP.NE.U32.AND P0, PT, RZ, UR6, PT ;  /* 0x00000006ff007c0c */ /* 0x000fe2000bf05070 */
[----:B------:R-:W1:Y:S01]  /*9490*/  S2R R20, SR_CTAID.Y ;  /* 0x0000000000147919 */ /* 0x000e620000002600 */
[----:B------:R-:W-:Y:S01]  /*94a0*/  ULDC UR9, c[0x0][0x150] ;  /* 0x0000540000097ab9 */ /* 0x000fe20000000800 */
[----:B------:R-:W-:Y:S01]  /*94b0*/  IMAD.MOV.U32 R4, RZ, RZ, R16 ;  /* 0x000000ffff047224 */ /* 0x000fe200078e0010 */
[----:B------:R-:W-:Y:S01]  /*94c0*/  ISETP.NE.AND.EX P0, PT, RZ, UR7, PT, P0 ;  /* 0x00000007ff007c0c */ /* 0x000fe2000bf05300 */
[----:B------:R-:W-:Y:S01]  /*94d0*/  IMAD.MOV.U32 R5, RZ, RZ, R17 ;  /* 0x000000ffff057224 */ /* 0x000fe200078e0011 */
[----:B0-----:R-:W-:-:S11]  /*94e0*/  I2FP.F32.U32 R22, R15 ;  /* 0x0000000f00167245 */ /* 0x001fd60000201000 */
[----:B------:R-:W-:Y:S05]  /*94f0*/  @!P0 BRA `(.L_x_309) ;  /* 0x0000000000288947 */ /* 0x000fea0003800000 */
[----:B------:R-:W-:Y:S02]  /*9500*/  ULDC UR5, c[0x0][0x634] ;  /* 0x00018d0000057ab9 */ /* 0x000fe40000000800 */
[----:B------:R-:W-:-:S05]  /*9510*/  IADD3 R5, P0, R16, UR5, RZ ;  /* 0x0000000510057c10 */ /* 0x000fca000ff1e0ff */
[----:B------:R-:W-:-:S04]  /*9520*/  IMAD.X R21, RZ, RZ, R17, P0 ;  /* 0x000000ffff157224 */ /* 0x000fc800000e0611 */
[----:B------:R-:W-:-:S04]  /*9530*/  IMAD.WIDE.U32 R6, R21, UR6, RZ ;  /* 0x0000000615067c25 */ /* 0x000fc8000f8e00ff */
[----:B------:R-:W-:-:S04]  /*9540*/  IMAD.WIDE.U32 R6, P0, R5, UR7, R6 ;  /* 0x0000000705067c25 */ /* 0x000fc8000f800006 */
[----:B------:R-:W-:-:S04]  /*9550*/  IMAD.WIDE.U32 R4, R5, UR6, RZ ;  /* 0x0000000605047c25 */ /* 0x000fc8000f8e00ff */
[----:B------:R-:W-:Y:S01]  /*9560*/  IMAD.MOV.U32 R4, RZ, RZ, R7 ;  /* 0x000000ffff047224 */ /* 0x000fe200078e0007 */
[----:B------:R-:W-:Y:S01]  /*9570*/  IADD3 RZ, P1, R5, R6, RZ ;  /* 0x0000000605ff7210 */ /* 0x000fe20007f3e0ff */
[----:B------:R-:W-:-:S04]  /*9580*/  IMAD.X R5, RZ, RZ, RZ, P0 ;  /* 0x000000ffff057224 */ /* 0x000fc800000e06ff */
[----:B------:R-:W-:-:S08]  /*9590*/  IMAD.WIDE.U32.X R4, R21, UR7, R4, P1 ;  /* 0x0000000715047c25 */ /* 0x000fd000088e0404 */
.L_x_309:
[--C-:B------:R-:W-:Y:S01]  /*95a0*/  SHF.R.U64 R14, R4, UR8, R5.reuse ;  /* 0x00000008040e7c19 */ /* 0x100fe20008001205 */
[----:B------:R-:W-:Y:S01]  /*95b0*/  FMUL R22, R22, UR9 ;  /* 0x0000000916167c20 */ /* 0x000fe20008400000 */
[----:B------:R-:W-:Y:S01]  /*95c0*/  SHF.R.U32.HI R4, RZ, UR8, R5 ;  /* 0x00000008ff047c19 */ /* 0x000fe20008011605 */
[----:B------:R-:W0:Y:S01]  /*95d0*/  LDC R6, c[0x0][0x144] ;  /* 0x00005100ff067b82 */ /* 0x000e220000000800 */
[----:B------:R-:W-:Y:S01]  /*95e0*/  IADD3 R5, P0, RZ, -R14, RZ ;  /* 0x8000000eff057210 */ /* 0x000fe20007f1e0ff */
[----:B------:R-:W-:Y:S01]  /*95f0*/  ULDC UR5, c[0x0][0x154] ;  /* 0x0000550000057ab9 */ /* 0x000fe20000000800 */
[----:B-1----:R-:W-:Y:S01]  /*9600*/  I2FP.F32.U32 R7, R20 ;  /* 0x0000001400077245 */ /* 0x002fe20000201000 */
[----:B------:R-:W1:Y:S01]  /*9610*/  F2I.U32.TRUNC.NTZ R22, R22 ;  /* 0x0000001600167305 */ /* 0x000e62000020f000 */
[----:B------:R-:W-:Y:S01]  /*9620*/  ULDC.64 UR6, c[0x0][0x620] ;  /* 0x0001880000067ab9 */ /* 0x000fe20000000a00 */
[----:B------:R-:W-:Y:S01]  /*9630*/  IMAD.X R4, RZ, RZ, ~R4, P0 ;  /* 0x000000ffff047224 */ /* 0x000fe200000e0e04 */
[----:B------:R-:W-:Y:S01]  /*9640*/  ISETP.NE.AND P2, PT, R2, 0x1, PT ;  /* 0x000000010200780c */ /* 0x000fe20003f45270 */
[----:B------:R-:W-:Y:S01]  /*9650*/  FMUL R23, R7, UR5 ;  /* 0x0000000507177c20 */ /* 0x000fe20008400000 */
[----:B------:R-:W2:Y:S01]  /*9660*/  LDC R25, c[0x0][0x148] ;  /* 0x00005200ff197b82 */ /* 0x000ea20000000800 */
[----:B------:R-:W-:Y:S01]  /*9670*/  IMAD R4, R4, UR6, RZ ;  /* 0x0000000604047c24 */ /* 0x000fe2000f8e02ff */
[----:B------:R-:W-:-:S03]  /*9680*/  ULDC UR5, c[0x0][0x618] ;  /* 0x0001860000057ab9 */ /* 0x000fc60000000800 */
[----:B------:R-:W3:Y:S01]  /*9690*/  F2I.U32.TRUNC.NTZ R23, R23 ;  /* 0x0000001700177305 */ /* 0x000ee2000020f000 */
[C---:B------:R-:W-:Y:S02]  /*96a0*/  IMAD R7, R5.reuse, UR7, R4 ;  /* 0x0000000705077c24 */ /* 0x040fe4000f8e0204 */
[----:B------:R-:W-:Y:S01]  /*96b0*/  IMAD.WIDE.U32 R4, R5, UR6, R16 ;  /* 0x0000000605047c25 */ /* 0x000fe2000f8e0010 */
[----:B------:R-:W-:Y:S02]  /*96c0*/  ULDC.64 UR6, c[0x0][0x640] ;  /* 0x0001900000067ab9 */ /* 0x000fe40000000a00 */
[----:B------:R-:W-:Y:S01]  /*96d0*/  ISETP.NE.U32.AND P0, PT, RZ, UR6, PT ;  /* 0x00000006ff007c0c */ /* 0x000fe2000bf05070 */
[----:B------:R-:W-:Y:S02]  /*96e0*/  IMAD.IADD R5, R5, 0x1, R7 ;  /* 0x0000000105057824 */ /* 0x000fe400078e0207 */
[----:B-1----:R-:W-:Y:S01]  /*96f0*/  IMAD.MOV R22, RZ, RZ, -R22 ;  /* 0x000000ffff167224 */ /* 0x002fe200078e0a16 */
[----:B------:R-:W-:-:S02]  /*9700*/  ISETP.NE.AND.EX P0, PT, RZ, UR7, PT, P0 ;  /* 0x00000007ff007c0c */ /* 0x000fc4000bf05300 */
[----:B------:R-:W-:Y:S01]  /*9710*/  SHF.R.U64 R21, R4, UR5, R5 ;  /* 0x0000000504157c19 */ /* 0x000fe20008001205 */
[----:B0-----:R-:W-:Y:S01]  /*9720*/  IMAD R15, R6, R22, R15 ;  /* 0x00000016060f7224 */ /* 0x001fe200078e020f */
[----:B------:R-:W-:Y:S01]  /*9730*/  SHF.R.U32.HI R4, RZ, UR5, R5 ;  /* 0x00000005ff047c19 */ /* 0x000fe20008011605 */
[----:B------:R-:W-:Y:S01]  /*9740*/  ULDC UR5, c[0x0][0x608] ;  /* 0x0001820000057ab9 */ /* 0x000fe20000000800 */
[----:B---3--:R-:W-:Y:S02]  /*9750*/  IMAD.MOV R6, RZ, RZ, -R23 ;  /* 0x000000ffff067224 */ /* 0x008fe400078e0a17 */
[--C-:B------:R-:W-:Y:S02]  /*9760*/  SHF.R.U64 R22, R21, UR5, R4.reuse ;  /* 0x0000000515167c19 */ /* 0x100fe40008001204 */
[----:B------:R-:W-:Y:S01]  /*9770*/  SHF.R.U32.HI R5, RZ, UR5, R4 ;  /* 0x00000005ff057c19 */ /* 0x000fe20008011604 */
[----:B------:R-:W-:Y:S01]  /*9780*/  ULDC UR5, c[0x0][0x658] ;  /* 0x0001960000057ab9 */ /* 0x000fe20000000800 */
[----:B--2---:R-:W-:-:S02]  /*9790*/  @P2 IMAD R15, R25, R6, R20 ;  /* 0x00000006190f2224 */ /* 0x004fc400078e0214 */
[--C-:B------:R-:W-:Y:S02]  /*97a0*/  SHF.R.U64 R20, R22, UR5, R5.reuse ;  /* 0x0000000516147c19 */ /* 0x100fe40008001205 */
[----:B------:R-:W-:-:S03]  /*97b0*/  SHF.R.U32.HI R23, RZ, UR5, R5 ;  /* 0x00000005ff177c19 */ /* 0x000fc60008011605 */
[----:B------:R-:W-:Y:S02]  /*97c0*/  IMAD.MOV.U32 R6, RZ, RZ, R20 ;  /* 0x000000ffff067224 */ /* 0x000fe400078e0014 */
[----:B------:R-:W-:Y:S01]  /*97d0*/  IMAD.MOV.U32 R5, RZ, RZ, R23 ;  /* 0x000000ffff057224 */ /* 0x000fe200078e0017 */
[----:B------:R-:W-:Y:S06]  /*97e0*/  @!P0 BRA `(.L_x_310) ;  /* 0x00000000002c8947 */ /* 0x000fec0003800000 */
        /* <DEDUP_REMOVED lines=9> */
[----:B------:R-:W-:-:S04]  /*9880*/  IMAD.WIDE.U32.X R4, R23, UR7, R4, P1 ;  /* 0x0000000717047c25 */ /* 0x000fc800088e0404 */
[----:B------:R-:W-:-:S07]  /*9890*/  IMAD.MOV.U32 R6, RZ, RZ, R4 ;  /* 0x000000ffff067224 */ /* 0x000fce00078e0004 */
.L_x_310:
[----:B------:R-:W-:Y:S01]  /*98a0*/  ULDC UR5, c[0x0][0x648] ;  /* 0x0001920000057ab9 */ /* 0x000fe20000000800 */
[----:B------:R-:W-:Y:S01]  /*98b0*/  LOP3.LUT R4, R22, UR16, RZ, 0xc0, !PT ;  /* 0x0000001016047c12 */ /* 0x000fe2000f8ec0ff */
[----:B------:R-:W-:Y:S01]  /*98c0*/  ULDC UR6, c[0x0][0x610] ;  /* 0x0001840000067ab9 */ /* 0x000fe20000000800 */
[----:B------:R-:W-:Y:S01]  /*98d0*/  SHF.R.U64 R5, R6, UR5, R5 ;  /* 0x0000000506057c19 */ /* 0x000fe20008001205 */
[----:B------:R-:W-:Y:S01]  /*98e0*/  ULDC UR5, c[0x0][0x638] ;  /* 0x00018e0000057ab9 */ /* 0x000fe20000000800 */
[----:B------:R-:W-:Y:S01]  /*98f0*/  LOP3.LUT R21, R21, UR4, RZ, 0xc0, !PT ;  /* 0x0000000415157c12 */ /* 0x000fe2000f8ec0ff */
[----:B------:R-:W-:Y:S02]  /*9900*/  IMAD.MOV.U32 R6, RZ, RZ, R14 ;  /* 0x000000ffff067224 */ /* 0x000fe400078e000e */
[----:B------:R-:W-:Y:S02]  /*9910*/  IMAD.MOV R7, RZ, RZ, -R5 ;  /* 0x000000ffff077224 */ /* 0x000fe400078e0a05 */
[----:B------:R-:W-:-:S02]  /*9920*/  IMAD R4, R5, UR17, R4 ;  /* 0x0000001105047c24 */ /* 0x000fc4000f8e0204 */
[----:B------:R-:W-:Y:S01]  /*9930*/  IMAD R20, R7, UR5, R20 ;  /* 0x0000000507147c24 */ /* 0x000fe2000f8e0214 */
[----:B------:R-:W-:Y:S01]  /*9940*/  ULDC UR5, c[0x0][0x600] ;  /* 0x0001800000057ab9 */ /* 0x000fe20000000800 */
[----:B------:R-:W-:Y:S02]  /*9950*/  IMAD R15, R4, UR6, R15 ;  /* 0x00000006040f7c24 */ /* 0x000fe4000f8e020f */
[----:B------:R-:W-:Y:S02]  /*9960*/  IMAD R20, R20, UR5, R21 ;  /* 0x0000000514147c24 */ /* 0x000fe4000f8e0215 */
[----:B------:R-:W-:-:S03]  /*9970*/  IMAD.MOV.U32 R4, RZ, RZ, 0x1 ;  /* 0x00000001ff047424 */ /* 0x000fc600078e00ff */
[----:B------:R-:W-:Y:S02]  /*9980*/  SEL R7, R20, R15, !P2 ;  /* 0x0000000f14077207 */ /* 0x000fe40005000000 */
[----:B------:R-:W-:-:S07]  /*9990*/  SEL R20, R15, R20, !P2 ;  /* 0x000000140f147207 */ /* 0x000fce0005000000 */
.L_x_308:
[----:B------:R-:W-:Y:S05]  /*99a0*/  BSYNC B1 ;  /* 0x0000000000017941 */ /* 0x000fea0003800000 */
.L_x_307:
[----:B------:R-:W-:-:S13]  /*99b0*/  LOP3.LUT P0, RZ, R4, 0xff, RZ, 0xc0, !PT ;  /* 0x000000ff04ff7812 */ /* 0x000fda000780c0ff */
[----:B------:R-:W-:Y:S05]  /*99c0*/  @P0 BRA `(.L_x_311) ;  /* 0xfffffff400380947 */ /* 0x000fea000383ffff */
[----:B------:R-:W-:Y:S05]  /*99d0*/  BSYNC B0 ;  /* 0x0000000000007941 */ /* 0x000fea0003800000 */
.L_x_300:
[----:B------:R-:W-:-:S03]  /*99e0*/  UMOV UR5, 0xffffffff ;  /* 0xffffffff00057882 */ /* 0x000fc60000000000 */
[----:B------:R-:W-:Y:S05]  /*99f0*/  BRA.DIV UR5, `(.L_x_312) ;  /* 0x0000000205f07947 */ /* 0x000fea000b800000 */
[----:B------:R-:W-:-:S13]  /*9a00*/  ELECT P6, URZ, PT ;  /* 0x00000000003f782f */ /* 0x000fda00038c0000 */
.L_x_325:
[----:B------:R-:W-:Y:S04]  /*9a10*/  BSSY B0, `(.L_x_313) ;  /* 0x0000022000007945 */ /* 0x000fe80003800000 */
[----:B------:R-:W-:Y:S05]  /*9a20*/  @!P6 BRA `(.L_x_314) ;  /* 0x000000000080e947 */ /* 0x000fea0003800000 */
[----:B------:R-:W-:-:S04]  /*9a30*/  LOP3.LUT R19, R19, 0x2, RZ, 0xfc, !PT ;  /* 0x0000000213137812 */ /* 0x000fc800078efcff */
[----:B------:R-:W-:-:S13]  /*9a40*/  ISETP.NE.AND P0, PT, R19, 0x3, PT ;  /* 0x000000031300780c */ /* 0x000fda0003f05270 */
[----:B------:R-:W-:Y:S05]  /*9a50*/  @!P0 BRA `(.L_x_315) ;  /* 0x0000000000048947 */ /* 0x000fea0003800000 */
[----:B------:R-:W-:Y:S01]  /*9a60*/  BPT.TRAP 0x1 ;  /* 0x000000040000795c */ /* 0x000fe20000300000 */
.L_x_315:
[----:B------:R-:W0:Y:S01]  /*9a70*/  S2R R5, SR_CgaCtaId ;  /* 0x0000000000057919 */ /* 0x000e220000008800 */
[----:B------:R-:W-:Y:S02]  /*9a80*/  MOV R2, 0x400 ;  /* 0x0000040000027802 */ /* 0x000fe40000000f00 */
[----:B------:R-:W-:Y:S02]  /*9a90*/  SHF.L.U32 R4, R0, 0x1f, RZ ;  /* 0x0000001f00047819 */ /* 0x000fe400000006ff */
[----:B0-----:R-:W-:-:S05]  /*9aa0*/  LEA R2, R5, R2, 0x18 ;  /* 0x0000000205027211 */ /* 0x001fca00078ec0ff */
[----:B------:R-:W-:-:S04]  /*9ab0*/  VIADD R2, R2, 0x18 ;  /* 0x0000001802027836 */ /* 0x000fc80000000000 */
[C---:B------:R-:W-:Y:S02]  /*9ac0*/  IMAD R7, R3.reuse, 0x8, R2 ;  /* 0x0000000803077824 */ /* 0x040fe400078e0202 */
[----:B------:R-:W-:Y:S02]  /*9ad0*/  VIADD R3, R3, 0x1 ;  /* 0x0000000103037836 */ /* 0x000fe40000000000 */
[----:B------:R-:W0:Y:S03]  /*9ae0*/  SYNCS.PHASECHK.TRANS64.TRYWAIT P0, [R7+URZ], R4 ;  /* 0x00000004070075a7 */ /* 0x000e26000800017f */
[----:B------:R-:W-:-:S04]  /*9af0*/  ISETP.NE.AND P1, PT, R3, 0x3, PT ;  /* 0x000000030300780c */ /* 0x000fc80003f25270 */
[----:B------:R-:W-:Y:S02]  /*9b00*/  SEL R5, RZ, 0x1, P1 ;  /* 0x00000001ff057807 */ /* 0x000fe40000800000 */
[----:B------:R-:W-:Y:S02]  /*9b10*/  SEL R3, R3, RZ, P1 ;  /* 0x000000ff03037207 */ /* 0x000fe40000800000 */
[----:B------:R-:W-:-:S03]  /*9b20*/  LOP3.LUT R9, R0, R5, RZ, 0x3c, !PT ;  /* 0x0000000500097212 */ /* 0x000fc600078e3cff */
[----:B------:R-:W-:Y:S01]  /*9b30*/  IMAD R6, R3, 0x8, R2 ;  /* 0x0000000803067824 */ /* 0x000fe200078e0202 */
[----:B------:R-:W-:Y:S01]  /*9b40*/  SHF.L.U32 R5, R9, 0x1f, RZ ;  /* 0x0000001f09057819 */ /* 0x000fe200000006ff */
[----:B0-----:R-:W-:Y:S06]  /*9b50*/  @!P0 BRA `(.L_x_316) ;  /* 0x0000000000b88947 */ /* 0x001fec0003800000 */
.L_x_326:
[----:B------:R-:W1:Y:S01]  /*9b60*/  SYNCS.PHASECHK.TRANS64.TRYWAIT P0, [R6+URZ], R5 ;  /* 0x00000005060075a7 */ /* 0x000e62000800017f */
[----:B------:R-:W-:-:S05]  /*9b70*/  VIADD R0, R3, 0x1 ;  /* 0x0000000103007836 */ /* 0x000fca0000000000 */
[----:B------:R-:W-:-:S04]  /*9b80*/  ISETP.NE.AND P1, PT, R0, 0x3, PT ;  /* 0x000000030000780c */ /* 0x000fc80003f25270 */
[----:B0-----:R-:W-:Y:S02]  /*9b90*/  SEL R4, RZ, 0x1, P1 ;  /* 0x00000001ff047807 */ /* 0x001fe40000800000 */
[----:B------:R-:W-:Y:S02]  /*9ba0*/  SEL R3, R0, RZ, P1 ;  /* 0x000000ff00037207 */ /* 0x000fe40000800000 */
[----:B------:R-:W-:Y:S01]  /*9bb0*/  LOP3.LUT R0, R9, R4, RZ, 0x3c, !PT ;  /* 0x0000000409007212 */ /* 0x000fe200078e3cff */
[----:B-1----:R-:W-:Y:S06]  /*9bc0*/  @!P0 BRA `(.L_x_317) ;  /* 0x0000000000b08947 */ /* 0x002fec0003800000 */
.L_x_327:
[----:B------:R-:W-:Y:S01]  /*9bd0*/  IMAD R3, R3, 0x8, R2 ;  /* 0x0000000803037824 */ /* 0x000fe200078e0202 */
[----:B------:R-:W-:-:S07]  /*9be0*/  SHF.L.U32 R0, R0, 0x1f, RZ ;  /* 0x0000001f00007819 */ /* 0x000fce00000006ff */
.L_x_318:
[----:B-1----:R1:W2:Y:S02]  /*9bf0*/  SYNCS.PHASECHK.TRANS64.TRYWAIT P0, [R3+URZ], R0 ;  /* 0x00000000030075a7 */ /* 0x0022a4000800017f */
[----:B--2---:R-:W-:Y:S05]  /*9c00*/  @!P0 NANOSLEEP.SYNCS 0x989680 ;  /* 0x009896800000895d */ /* 0x004fea0003900000 */
[----:B------:R-:W2:Y:S02]  /*9c10*/  @!P0 SYNCS.PHASECHK.TRANS64 P0, [R3+URZ], R0 ;  /* 0x00000000030085a7 */ /* 0x000ea4000800007f */
[----:B--2---:R-:W-:Y:S05]  /*9c20*/  @!P0 BRA `(.L_x_318) ;  /* 0xfffffffc00f08947 */ /* 0x004fea000383ffff */
.L_x_314:
[----:B------:R-:W-:Y:S05]  /*9c30*/  BSYNC B0 ;  /* 0x0000000000007941 */ /* 0x000fea0003800000 */
.L_x_313:
[----:B------:R-:W-:Y:S05]  /*9c40*/  EXIT ;  /* 0x000000000000794d */ /* 0x000fea0003800000 */
.L_x_21:
[----:B---3--:R3:W4:Y:S02]  /*9c50*/  SYNCS.PHASECHK.TRANS64.TRYWAIT P1, [R3+URZ], R0 ;  /* 0x00000000030075a7 */ /* 0x008724000802017f */
[----:B----4-:R-:W-:Y:S05]  /*9c60*/  @!P1 NANOSLEEP.SYNCS 0x989680 ;  /* 0x009896800000995d */ /* 0x010fea0003900000 */
[----:B------:R-:W4:Y:S02]  /*9c70*/  @!P1 SYNCS.PHASECHK.TRANS64 P1, [R3+URZ], R0 ;  /* 0x00000000030095a7 */ /* 0x000f24000802007f */
[----:B----4-:R-:W-:Y:S05]  /*9c80*/  @!P1 BRA `(.L_x_21) ;  /* 0xfffffffc00f09947 */ /* 0x010fea000383ffff */
[----:B------:R-:W-:Y:S05]  /*9c90*/  BRA `(.L_x_20) ;  /* 0xffffff7400fc7947 */ /* 0x000fea000383ffff */
.L_x_26:
[----:B-1----:R1:W2:Y:S02]  /*9ca0*/  SYNCS.PHASECHK.TRANS64.TRYWAIT P1, [R5+URZ], R4 ;  /* 0x00000004050075a7 */ /* 0x0022a4000802017f */
[----:B--2---:R-:W-:Y:S05]  /*9cb0*/  @!P1 NANOSLEEP.SYNCS 0x989680 ;  /* 0x009896800000995d */ /* 0x004fea0003900000 */
[----:B------:R-:W2:Y:S02]  /*9cc0*/  @!P1 SYNCS.PHASECHK.TRANS64 P1, [R5+URZ], R4 ;  /* 0x00000004050095a7 */ /* 0x000ea4000802007f */
[----:B--2---:R-:W-:Y:S05]  /*9cd0*/  @!P1 BRA `(.L_x_26) ;  /* 0xfffffffc00f09947 */ /* 0x004fea000383ffff */
[----:B------:R-:W-:Y:S05]  /*9ce0*/  BRA `(.L_x_25) ;  /* 0xffffff7800ac7947 */ /* 0x000fea000383ffff */
.L_x_301:
[----:B------:R-:W-:Y:S01]  /*9cf0*/  BSSY B1, `(.L_x_319) ;  /* 0x0000006000017945 */ /* 0x000fe20003800000 */
[----:B------:R-:W-:-:S07]  /*9d00*/  IMAD.MOV.U32 R15, RZ, RZ, -0x1 ;  /* 0xffffffffff0f7424 */ /* 0x000fce00078e00ff */
[----:B------:R-:W-:Y:S05]  /*9d10*/  WARPSYNC.COLLECTIVE R15, `(.L_x_320) ;  /* 0x000000000f0c7348 */ /* 0x000fea0003c00000 */
[----:B------:R-:W-:Y:S02]  /*9d20*/  ELECT P6, UR62, PT ;  /* 0x00000000003e782f */ /* 0x000fe400038c0000 */
[----:B------:R-:W-:Y:S01]  /*9d30*/  MOV R14, UR62 ;  /* 0x0000003e000e7c02 */ /* 0x000fe20008000f00 */
[----:B------:R-:W-:Y:S10]  /*9d40*/  ENDCOLLECTIVE ;  /* 0x000000000000791b */ /* 0x000ff40003800000 */
.L_x_320:
[----:B------:R-:W-:Y:S05]  /*9d50*/  BSYNC B1 ;  /* 0x0000000000017941 */ /* 0x000fea0003800000 */
.L_x_319:
[----:B------:R-:W-:Y:S05]  /*9d60*/  BRA `(.L_x_321) ;  /* 0xfffffff0005c7947 */ /* 0x000fea000383ffff */
.L_x_304:
[----:B0-----:R0:W1:Y:S02]  /*9d70*/  SYNCS.PHASECHK.TRANS64.TRYWAIT P0, [R23+URZ+0x18], R14 ;  /* 0x0000180e170075a7 */ /* 0x001064000800017f */
[----:B-1----:R-:W-:Y:S05]  /*9d80*/  @!P0 NANOSLEEP.SYNCS 0x989680 ;  /* 0x009896800000895d */ /* 0x002fea0003900000 */
[----:B------:R-:W1:Y:S02]  /*9d90*/  @!P0 SYNCS.PHASECHK.TRANS64 P0, [R23+URZ+0x18], R14 ;  /* 0x0000180e170085a7 */ /* 0x000e64000800007f */
[----:B-1----:R-:W-:Y:S05]  /*9da0*/  @!P0 BRA `(.L_x_304) ;  /* 0xfffffffc00f08947 */ /* 0x002fea000383ffff */
[----:B------:R-:W-:Y:S05]  /*9db0*/  BRA `(.L_x_322) ;  /* 0xfffffff0009c7947 */ /* 0x000fea000383ffff */
.L_x_312:
[----:B------:R-:W-:Y:S01]  /*9dc0*/  BSSY B0, `(.L_x_323) ;  /* 0x0000006000007945 */ /* 0x000fe20003800000 */
[----:B------:R-:W-:-:S07]  /*9dd0*/  IMAD.MOV.U32 R15, RZ, RZ, -0x1 ;  /* 0xffffffffff0f7424 */ /* 0x000fce00078e00ff */
[----:B------:R-:W-:Y:S05]  /*9de0*/  WARPSYNC.COLLECTIVE R15, `(.L_x_324) ;  /* 0x000000000f0c7348 */ /* 0x000fea0003c00000 */
[----:B------:R-:W-:Y:S02]  /*9df0*/  ELECT P6, UR62, PT ;  /* 0x00000000003e782f */ /* 0x000fe400038c0000 */
[----:B------:R-:W-:Y:S01]  /*9e00*/  MOV R14, UR62 ;  /* 0x0000003e000e7c02 */ /* 0x000fe20008000f00 */
[----:B------:R-:W-:Y:S10]  /*9e10*/  ENDCOLLECTIVE ;  /* 0x000000000000791b */ /* 0x000ff40003800000 */
.L_x_324:
[----:B------:R-:W-:Y:S05]  /*9e20*/  BSYNC B0 ;  /* 0x0000000000007941 */ /* 0x000fea0003800000 */
.L_x_323:
[----:B------:R-:W-:Y:S05]  /*9e30*/  BRA `(.L_x_325) ;  /* 0xfffffff800f47947 */ /* 0x000fea000383ffff */
.L_x_316:
[----:B0-----:R0:W1:Y:S02]  /*9e40*/  SYNCS.PHASECHK.TRANS64.TRYWAIT P0, [R7+URZ], R4 ;  /* 0x00000004070075a7 */ /* 0x001064000800017f */
[----:B-1----:R-:W-:Y:S05]  /*9e50*/  @!P0 NANOSLEEP.SYNCS 0x989680 ;  /* 0x009896800000895d */ /* 0x002fea0003900000 */
[----:B------:R-:W1:Y:S02]  /*9e60*/  @!P0 SYNCS.PHASECHK.TRANS64 P0, [R7+URZ], R4 ;  /* 0x00000004070085a7 */ /* 0x000e64000800007f */
[----:B-1----:R-:W-:Y:S05]  /*9e70*/  @!P0 BRA `(.L_x_316) ;  /* 0xfffffffc00f08947 */ /* 0x002fea000383ffff */
[----:B------:R-:W-:Y:S05]  /*9e80*/  BRA `(.L_x_326) ;  /* 0xfffffffc00347947 */ /* 0x000fea000383ffff */
.L_x_317:
[----:B0-----:R0:W1:Y:S02]  /*9e90*/  SYNCS.PHASECHK.TRANS64.TRYWAIT P0, [R6+URZ], R5 ;  /* 0x00000005060075a7 */ /* 0x001064000800017f */
[----:B-1----:R-:W-:Y:S05]  /*9ea0*/  @!P0 NANOSLEEP.SYNCS 0x989680 ;  /* 0x009896800000895d */ /* 0x002fea0003900000 */
[----:B------:R-:W1:Y:S02]  /*9eb0*/  @!P0 SYNCS.PHASECHK.TRANS64 P0, [R6+URZ], R5 ;  /* 0x00000005060085a7 */ /* 0x000e64000800007f */
[----:B-1----:R-:W-:Y:S05]  /*9ec0*/  @!P0 BRA `(.L_x_317) ;  /* 0xfffffffc00f08947 */ /* 0x002fea000383ffff */
[----:B------:R-:W-:Y:S05]  /*9ed0*/  BRA `(.L_x_327) ;  /* 0xfffffffc003c7947 */ /* 0x000fea000383ffff */
.L_x_328:
[----:B------:R-:W-:-:S00]  /*9ee0*/  BRA `(.L_x_328) ;  /* 0xfffffffc00fc7947 */ /* 0x000fc0000383ffff */
[----:B------:R-:W-:-:S00]  /*9ef0*/  NOP ;  /* 0x0000000000007918 */ /* 0x000fc00000000000 */
        /* <DEDUP_REMOVED lines=8> */
.L_x_329:


//--------------------- .nv.global.init           --------------------------
	.section	.nv.global.init,"aw",@progbits
.nv.global.init:
	.type		$str$22,@object
	.size		$str$22,($str$23 - $str$22)
$str$22:
        /*0000*/ 	.byte	0x6b, 0x5f, 0x74, 0x69, 0x6c, 0x65, 0x5f, 0x63, 0x6f, 0x75, 0x6e, 0x74, 0x20, 0x3e, 0x3d, 0x20
        /*0010*/ 	.byte	0x31, 0x00
	.type		$str$23,@object
	.size		$str$23,(__unnamed_1 - $str$23)
$str$23:
        /*0012*/ 	.byte	0x2f, 0x74, 0x6d, 0x70, 0x2f, 0x63, 0x75, 0x74, 0x6c, 0x61, 0x73, 0x73, 0x5f, 0x73, 0x77, 0x65
        /*0022*/ 	.byte	0x65, 0x70, 0x5f, 0x73, 0x72, 0x63, 0x2f, 0x69, 0x6e, 0x63, 0x6c, 0x75, 0x64, 0x65, 0x2f, 0x63
        /*0032*/ 	.byte	0x75, 0x74, 0x6c, 0x61, 0x73, 0x73, 0x2f, 0x67, 0x65, 0x6d, 0x6d, 0x2f, 0x63, 0x6f, 0x6c, 0x6c
        /*0042*/ 	.byte	0x65, 0x63, 0x74, 0x69, 0x76, 0x65, 0x2f, 0x73, 0x6d, 0x39, 0x30, 0x5f, 0x6d, 0x6d, 0x61, 0x5f
        /*0052*/ 	.byte	0x74, 0x6d, 0x61, 0x5f, 0x67, 0x6d, 0x6d, 0x61, 0x5f, 0x73, 0x73, 0x5f, 0x77, 0x61, 0x72, 0x70
        /*0062*/ 	.byte	0x73, 0x70, 0x65, 0x63, 0x69, 0x61, 0x6c, 0x69, 0x7a, 0x65, 0x64, 0x2e, 0x68, 0x70, 0x70, 0x00
	.type		__unnamed_1,@object
	.size		__unnamed_1,(.L_0 - __unnamed_1)
__unnamed_1:
        /*0072*/ 	.byte	0x76, 0x6f, 0x69, 0x64, 0x20, 0x63, 0x75, 0x74, 0x6c, 0x61, 0x73, 0x73, 0x3a, 0x3a, 0x67, 0x65
        /* <DEDUP_REMOVED lines=172> */
        /*0b42*/ 	.byte	0x69, 0x64, 0x65, 0x6e, 0x74, 0x69, 0x74, 0x79, 0x5d, 0x00
.L_0:


//--------------------- .nv.shared._ZN7cutlass13device_kernelINS_4gemm6kernel13GemmUniversalIN4cute5tupleIJiiiiEEENS1_10collective13CollectiveMmaINS1_34MainloopSm90TmaGmmaWarpSpecializedILi3ENS5_IJNS4_1CILi1EEENSA_ILi2EEESB_EEENS1_35KernelTmaWarpSpecializedCooperativeEEENS5_IJNSA_ILi128EEENSA_ILi256EEENSA_ILi64EEEEEEaNS5_IJlSB_lEEEaSK_NS4_8TiledMMAINS4_8MMA_AtomIJNS4_4SM904GMMA27MMA_64x256x32_S32S8S8_SS_TNEEEENS4_6LayoutINS5_IJSC_SB_SB_EEENS5_IJSB_NSA_ILi0EEEST_EEEEENS5_IJNS4_10UnderscoreESW_SW_EEEEENS4_23SM90_TMA_LOAD_MULTICASTENS4_14ComposedLayoutINS4_7SwizzleILi2ELi4ELi3EEENS4_18smem_ptr_flag_bitsILi8EEENSR_INS5_IJNSA_ILi8EEESI_EEENS5_IJSI_SB_EEEEEEEvNS4_8identityENS4_13SM90_TMA_LOADES19_vS1A_EENS_8epilogue10collective6detail29Sm90TmaWarpSpecializedAdapterINS1E_15DefaultEpilogueIaSK_SK_NS1D_6thread17LinearCombinationIaLi1EiiLNS1I_9ScaleType4KindE0ELNS_15FloatRoundStyleE2EaEENS1_15EpilogueDefaultEEEEEvvEEEEvNT_6ParamsE --------------------------
	.section	.nv.shared._ZN7cutlass13device_kernelINS_4gemm6kernel13GemmUniversalIN4cute5tupleIJiiiiEEENS1_10collective13CollectiveMmaINS1_34MainloopSm90TmaGmmaWarpSpecializedILi3ENS5_IJNS4_1CILi1EEENSA_ILi2EEESB_EEENS1_35KernelTmaWarpSpecializedCooperativeEEENS5_IJNSA_ILi128EEENSA_ILi256EEENSA_ILi64EEEEEEaNS5_IJlSB_lEEEaSK_NS4_8TiledMMAINS4_8MMA_AtomIJNS4_4SM904GMMA27MMA_64x256x32_S32S8S8_SS_TNEEEENS4_6LayoutINS5_IJSC_SB_SB_EEENS5_IJSB_NSA_ILi0EEEST_EEEEENS5_IJNS4_10UnderscoreESW_SW_EEEEENS4_23SM90_TMA_LOAD_MULTICASTENS4_14ComposedLayoutINS4_7SwizzleILi2ELi4ELi3EEENS4_18smem_ptr_flag_bitsILi8EEENSR_INS5_IJNSA_ILi8EEESI_EEENS5_IJSI_SB_EEEEEEEvNS4_8identityENS4_13SM90_TMA_LOADES19_vS1A_EENS_8epilogue10collective6detail29Sm90TmaWarpSpecializedAdapterINS1E_15DefaultEpilogueIaSK_SK_NS1D_6thread17LinearCombinationIaLi1EiiLNS1I_9ScaleType4KindE0ELNS_15FloatRoundStyleE2EaEENS1_15EpilogueDefaultEEEEEvvEEEEvNT_6ParamsE,"aw",@nobits
	.sectionflags	@""
	.align	16
	.zero		1024


//--------------------- .nv.shared.reserved.0     --------------------------
	.section	.nv.shared.reserved.0,"aw",@nobits
	.weak		__nv_reservedSMEM_offset_0_alias
	.size		__nv_reservedSMEM_offset_0_alias, 0, 0
	.other		__nv_reservedSMEM_offset_0_alias,@"STO_CUDA_RESERVED_SHARED STV_DEFAULT"
__nv_reservedSMEM_offset_0_alias:
	.zero		0


//--------------------- .nv.global                --------------------------
	.section	.nv.global,"aw",@nobits
.nv.global:
	.type		_ZN39_INTERNAL_eb54f8f5_4_k_cu_f0fbf069_45924cute1_E,@object
	.size		_ZN39_INTERNAL_eb54f8f5_4_k_cu_f0fbf069_45924cute1_E,(_ZN39_INTERNAL_eb54f8f5_4_k_cu_f0fbf069_45924cuda3std3__45__cpo6cbeginE - _ZN39_INTERNAL_eb54f8f5_4_k_cu_f0fbf069_45924cute1_E)
_ZN39_INTERNAL_eb54f8f5_4_k_cu_f0fbf069_45924cute1_E:
	.zero		1
	.type		_ZN39_INTERNAL_eb54f8f5_4_k_cu_f0fbf069_45924cuda3std3__45__cpo6cbeginE,@object
	.size		_ZN39_INTERNAL_eb54f8f5_4_k_cu_f0fbf069_45924cuda3std3__45__cpo6cbeginE,(_ZN39_INTERNAL_eb54f8f5_4_k_cu_f0fbf069_45924cuda3std3__48in_placeE - _ZN39_INTERNAL_eb54f8f5_4_k_cu_f0fbf069_45924cuda3std3__45__cpo6cbeginE)
_ZN39_INTERNAL_eb54f8f5_4_k_cu_f0fbf069_45924cuda3std3__45__cpo6cbeginE:
	.zero		1
	.type		_ZN39_INTERNAL_eb54f8f5_4_k_cu_f0fbf069_45924cuda3std3__48in_placeE,@object
	.size		_ZN39_INTERNAL_eb54f8f5_4_k_cu_f0fbf069_45924cuda3std3__48in_placeE,(_ZN39_INTERNAL_eb54f8f5_4_k_cu_f0fbf069_45924cuda3std6ranges3__45__cpo9iter_moveE - _ZN39_INTERNAL_eb54f8f5_4_k_cu_f0fbf069_45924cuda3std3__48in_placeE)
_ZN39_INTERNAL_eb54f8f5_4_k_cu_f0fbf069_45924cuda3std3__48in_placeE:
	.zero		1
	.type		_ZN39_INTERNAL_eb54f8f5_4_k_cu_f0fbf069_45924cuda3std6ranges3__45__cpo9iter_moveE,@object
	.size		_ZN39_INTERNAL_eb54f8f5_4_k_cu_f0fbf069_45924cuda3std6ranges3__45__cpo9iter_moveE,(_ZN39_INTERNAL_eb54f8f5_4_k_cu_f0fbf069_45924cuda3std3__45__cpo5beginE - _ZN39_INTERNAL_eb54f8f5_4_k_cu_f0fbf069_45924cuda3std6ranges3__45__cpo9iter_moveE)
_ZN39_INTERNAL_eb54f8f5_4_k_cu_f0fbf069_45924cuda3std6ranges3__45__cpo9iter_moveE:
	.zero		1
	.type		_ZN39_INTERNAL_eb54f8f5_4_k_cu_f0fbf069_45924cuda3std3__45__cpo5beginE,@object
	.size		_ZN39_INTERNAL_eb54f8f5_4_k_cu_f0fbf069_45924cuda3std3__45__cpo5beginE,(_ZN39_INTERNAL_eb54f8f5_4_k_cu_f0fbf069_45924cuda3std3__441_GLOBAL__N__eb54f8f5_4_k_cu_f0fbf069_45926ignoreE - _ZN39_INTERNAL_eb54f8f5_4_k_cu_f0fbf069_45924cuda3std3__45__cpo5beginE)
_ZN39_INTERNAL_eb54f8f5_4_k_cu_f0fbf069_45924cuda3std3__45__cpo5beginE:
	.zero		1
	.type		_ZN39_INTERNAL_eb54f8f5_4_k_cu_f0fbf069_45924cuda3std3__441_GLOBAL__N__eb54f8f5_4_k_cu_f0fbf069_45926ignoreE,@object
	.size		_ZN39_INTERNAL_eb54f8f5_4_k_cu_f0fbf069_45924cuda3std3__441_GLOBAL__N__eb54f8f5_4_k_cu_f0fbf069_45926ignoreE,(_ZN39_INTERNAL_eb54f8f5_4_k_cu_f0fbf069_45924cute7productE - _ZN39_INTERNAL_eb54f8f5_4_k_cu_f0fbf069_45924cuda3std3__441_GLOBAL__N__eb54f8f5_4_k_cu_f0fbf069_45926ignoreE)
_ZN39_INTERNAL_eb54f8f5_4_k_cu_f0fbf069_45924cuda3std3__441_GLOBAL__N__eb54f8f5_4_k_cu_f0fbf069_45926ignoreE:
	.zero		1
	.type		_ZN39_INTERNAL_eb54f8f5_4_k_cu_f0fbf069_45924cute7productE,@object
	.size		_ZN39_INTERNAL_eb54f8f5_4_k_cu_f0fbf069_45924cute7productE,(_ZN39_INTERNAL_eb54f8f5_4_k_cu_f0fbf069_45924cuda3std3__45__cpo3endE - _ZN39_INTERNAL_eb54f8f5_4_k_cu_f0fbf069_45924cute7productE)
_ZN39_INTERNAL_eb54f8f5_4_k_cu_f0fbf069_45924cute7productE:
	.zero		1
	.type		_ZN39_INTERNAL_eb54f8f5_4_k_cu_f0fbf069_45924cuda3std3__45__cpo3endE,@object
	.size		_ZN39_INTERNAL_eb54f8f5_4_k_cu_f0fbf069_45924cuda3std3__45__cpo3endE,(_ZN39_INTERNAL_eb54f8f5_4_k_cu_f0fbf069_45924cuda3std3__419piecewise_constructE - _ZN39_INTERNAL_eb54f8f5_4_k_cu_f0fbf069_45924cuda3std3__45__cpo3endE)
_ZN39_INTERNAL_eb54f8f5_4_k_cu_f0fbf069_45924cuda3std3__45__cpo3endE:
	.zero		1
	.type		_ZN39_INTERNAL_eb54f8f5_4_k_cu_f0fbf069_45924cuda3std3__419piecewise_constructE,@object
	.size		_ZN39_INTERNAL_eb54f8f5_4_k_cu_f0fbf069_45924cuda3std3__419piecewise_constructE,(_ZN39_INTERNAL_eb54f8f5_4_k_cu_f0fbf069_45924cuda3std3__45__cpo4cendE - _ZN39_INTERNAL_eb54f8f5_4_k_cu_f0fbf069_45924cuda3std3__419piecewise_constructE)
_ZN39_INTERNAL_eb54f8f5_4_k_cu_f0fbf069_45924cuda3std3__419piecewise_constructE:
	.zero		1
	.type		_ZN39_INTERNAL_eb54f8f5_4_k_cu_f0fbf069_45924cuda3std3__45__cpo4cendE,@object
	.size		_ZN39_INTERNAL_eb54f8f5_4_k_cu_f0fbf069_45924cuda3std3__45__cpo4cendE,(_ZN39_INTERNAL_eb54f8f5_4_k_cu_f0fbf069_45924cuda3std6ranges3__45__cpo4swapE - _ZN39_INTERNAL_eb54f8f5_4_k_cu_f0fbf069_45924cuda3std3__45__cpo4cendE)
_ZN39_INTERNAL_eb54f8f5_4_k_cu_f0fbf069_45924cuda3std3__45__cpo4cendE:
	.zero		1
	.type		_ZN39_INTERNAL_eb54f8f5_4_k_cu_f0fbf069_45924cuda3std6ranges3__45__cpo4swapE,@object
	.size		_ZN39_INTERNAL_eb54f8f5_4_k_cu_f0fbf069_45924cuda3std6ranges3__45__cpo4swapE,(.L_8 - _ZN39_INTERNAL_eb54f8f5_4_k_cu_f0fbf069_45924cuda3std6ranges3__45__cpo4swapE)
_ZN39_INTERNAL_eb54f8f5_4_k_cu_f0fbf069_45924cuda3std6ranges3__45__cpo4swapE:
	.zero		1
.L_8:


//--------------------- .nv.constant0._ZN7cutlass13device_kernelINS_4gemm6kernel13GemmUniversalIN4cute5tupleIJiiiiEEENS1_10collective13CollectiveMmaINS1_34MainloopSm90TmaGmmaWarpSpecializedILi3ENS5_IJNS4_1CILi1EEENSA_ILi2EEESB_EEENS1_35KernelTmaWarpSpecializedCooperativeEEENS5_IJNSA_ILi128EEENSA_ILi256EEENSA_ILi64EEEEEEaNS5_IJlSB_lEEEaSK_NS4_8TiledMMAINS4_8MMA_AtomIJNS4_4SM904GMMA27MMA_64x256x32_S32S8S8_SS_TNEEEENS4_6LayoutINS5_IJSC_SB_SB_EEENS5_IJSB_NSA_ILi0EEEST_EEEEENS5_IJNS4_10UnderscoreESW_SW_EEEEENS4_23SM90_TMA_LOAD_MULTICASTENS4_14ComposedLayoutINS4_7SwizzleILi2ELi4ELi3EEENS4_18smem_ptr_flag_bitsILi8EEENSR_INS5_IJNSA_ILi8EEESI_EEENS5_IJSI_SB_EEEEEEEvNS4_8identityENS4_13SM90_TMA_LOADES19_vS1A_EENS_8epilogue10collective6detail29Sm90TmaWarpSpecializedAdapterINS1E_15DefaultEpilogueIaSK_SK_NS1D_6thread17LinearCombinationIaLi1EiiLNS1I_9ScaleType4KindE0ELNS_15FloatRoundStyleE2EaEENS1_15EpilogueDefaultEEEEEvvEEEEvNT_6ParamsE --------------------------
	.section	.nv.constant0._ZN7cutlass13device_kernelINS_4gemm6kernel13GemmUniversalIN4cute5tupleIJiiiiEEENS1_10collective13CollectiveMmaINS1_34MainloopSm90TmaGmmaWarpSpecializedILi3ENS5_IJNS4_1CILi1EEENSA_ILi2EEESB_EEENS1_35KernelTmaWarpSpecializedCooperativeEEENS5_IJNSA_ILi128EEENSA_ILi256EEENSA_ILi64EEEEEEaNS5_IJlSB_lEEEaSK_NS4_8TiledMMAINS4_8MMA_AtomIJNS4_4SM904GMMA27MMA_64x256x32_S32S8S8_SS_TNEEEENS4_6LayoutINS5_IJSC_SB_SB_EEENS5_IJSB_NSA_ILi0EEEST_EEEEENS5_IJNS4_10UnderscoreESW_SW_EEEEENS4_23SM90_TMA_LOAD_MULTICASTENS4_14ComposedLayoutINS4_7SwizzleILi2ELi4ELi3EEENS4_18smem_ptr_flag_bitsILi8EEENSR_INS5_IJNSA_ILi8EEESI_EEENS5_IJSI_SB_EEEEEEEvNS4_8identityENS4_13SM90_TMA_LOADES19_vS1A_EENS_8epilogue10collective6detail29Sm90TmaWarpSpecializedAdapterINS1E_15DefaultEpilogueIaSK_SK_NS1D_6thread17LinearCombinationIaLi1EiiLNS1I_9ScaleType4KindE0ELNS_15FloatRoundStyleE2EaEENS1_15EpilogueDefaultEEEEEvvEEEEvNT_6ParamsE,"a",@progbits
	.sectionflags	@""
	.align	4
.nv.constant0._ZN7cutlass13device_kernelINS_4gemm6kernel13GemmUniversalIN4cute5tupleIJiiiiEEENS1_10collective13CollectiveMmaINS1_34MainloopSm90TmaGmmaWarpSpecializedILi3ENS5_IJNS4_1CILi1EEENSA_ILi2EEESB_EEENS1_35KernelTmaWarpSpecializedCooperativeEEENS5_IJNSA_ILi128EEENSA_ILi256EEENSA_ILi64EEEEEEaNS5_IJlSB_lEEEaSK_NS4_8TiledMMAINS4_8MMA_AtomIJNS4_4SM904GMMA27MMA_64x256x32_S32S8S8_SS_TNEEEENS4_6LayoutINS5_IJSC_SB_SB_EEENS5_IJSB_NSA_ILi0EEEST_EEEEENS5_IJNS4_10UnderscoreESW_SW_EEEEENS4_23SM90_TMA_LOAD_MULTICASTENS4_14ComposedLayoutINS4_7SwizzleILi2ELi4ELi3EEENS4_18smem_ptr_flag_bitsILi8EEENSR_INS5_IJNSA_ILi8EEESI_EEENS5_IJSI_SB_EEEEEEEvNS4_8identityENS4_13SM90_TMA_LOADES19_vS1A_EENS_8epilogue10collective6detail29Sm90TmaWarpSpecializedAdapterINS1E_15DefaultEpilogueIaSK_SK_NS1D_6thread17LinearCombinationIaLi1EiiLNS1I_9ScaleType4KindE0ELNS_15FloatRoundStyleE2EaEENS1_15EpilogueDefaultEEEEEvvEEEEvNT_6ParamsE:
	.zero		1664


//--------------------- SYMBOLS --------------------------

	.type		.nv.reservedSmem.offset0,@object
	.size		.nv.reservedSmem.offset0,0x4
	.type		__assertfail,@function
